	.target	sm_90a

	.elftype	@"ET_EXEC"


//--------------------- .note.nv.tkinfo           --------------------------
	.section	.note.nv.tkinfo,"",@"SHT_NOTE"
	.sectionflags	@"SHF_NOTE_NV_TKINFO"
	.tkinfo
        /*0018*/ 	.word	0x00000002
        /*0030*/ 	.string	""
        /*0030*/ 	.string	"ptxas"
        /*0030*/ 	.string	"Cuda compilation tools, release 13.0, V13.0.88"
        /*0030*/ 	.string	"Build cuda_13.0.r13.0/compiler.36424714_0"
        /*0030*/ 	.string	"-arch sm_90a -m 64 "



//--------------------- .note.nv.cuinfo           --------------------------
	.section	.note.nv.cuinfo,"",@"SHT_NOTE"
	.sectionflags	@"SHF_NOTE_NV_CUINFO"
        /*0018*/ 	.short	0x0002
        /*001a*/ 	.short	0x005a
        /*001c*/ 	.short	0x0082
	.zero		2


//--------------------- .nv.info                  --------------------------
	.section	.nv.info,"",@"SHT_CUDA_INFO"
	.align	4


	//----- nvinfo : EIATTR_REGCOUNT
	.align		4
        /*0000*/ 	.byte	0x04, 0x2f
        /*0002*/ 	.short	(.L_15 - .L_14)
	.align		4
.L_14:
        /*0004*/ 	.word	index@(_ZN7cutlass13device_kernelINS_4gemm6kernel13GemmUniversalIN4cute5tupleIJiiiiEEENS1_10collective13CollectiveMmaINS1_34MainloopSm90TmaGmmaWarpSpecializedILi23ENS5_IJNS4_1CILi1EEESB_SB_EEENS1_35KernelTmaWarpSpecializedCooperativeEEENS5_IJNSA_ILi192EEENSA_ILi112EEENSA_ILi16EEEEEENS_10bfloat16_tENS5_IJlSB_lEEESJ_SK_NS4_8TiledMMAINS4_8MMA_AtomIJNS4_4SM904GMMA27MMA_64x16x16_F32BF16BF16_SSILNSO_5MajorE0ELSQ_0ELNSO_7ScaleInE1ELSR_1EEEEEENS4_6LayoutINS5_IJNSA_ILi2EEESB_SB_EEENS5_IJSB_NSA_ILi0EEESX_EEEEENS5_IJNS4_10UnderscoreES10_S10_EEEEENS4_13SM90_TMA_LOADENS4_14ComposedLayoutINS4_7SwizzleILi1ELi4ELi3EEENS4_18smem_ptr_flag_bitsILi16EEENSU_INS5_IJNSA_ILi8EEESH_EEENS5_IJSH_SB_EEEEEEEvNS4_8identityES13_S1D_vS1E_EENS_8epilogue10collective6detail29Sm90TmaWarpSpecializedAdapterINS1H_15DefaultEpilogueISJ_SK_SK_NS1G_6thread17LinearCombinationISJ_Li1EffLNS1L_9ScaleType4KindE0ELNS_15FloatRoundStyleE2ESJ_EENS1_15EpilogueDefaultEEEEEvvEEEEvNT_6ParamsE)
        /*0008*/ 	.word	0x000000a8


	//----- nvinfo : EIATTR_FRAME_SIZE
	.align		4
.L_15:
        /*000c*/ 	.byte	0x04, 0x11
        /*000e*/ 	.short	(.L_17 - .L_16)
	.align		4
.L_16:
        /*0010*/ 	.word	index@(_ZN7cutlass13device_kernelINS_4gemm6kernel13GemmUniversalIN4cute5tupleIJiiiiEEENS1_10collective13CollectiveMmaINS1_34MainloopSm90TmaGmmaWarpSpecializedILi23ENS5_IJNS4_1CILi1EEESB_SB_EEENS1_35KernelTmaWarpSpecializedCooperativeEEENS5_IJNSA_ILi192EEENSA_ILi112EEENSA_ILi16EEEEEENS_10bfloat16_tENS5_IJlSB_lEEESJ_SK_NS4_8TiledMMAINS4_8MMA_AtomIJNS4_4SM904GMMA27MMA_64x16x16_F32BF16BF16_SSILNSO_5MajorE0ELSQ_0ELNSO_7ScaleInE1ELSR_1EEEEEENS4_6LayoutINS5_IJNSA_ILi2EEESB_SB_EEENS5_IJSB_NSA_ILi0EEESX_EEEEENS5_IJNS4_10UnderscoreES10_S10_EEEEENS4_13SM90_TMA_LOADENS4_14ComposedLayoutINS4_7SwizzleILi1ELi4ELi3EEENS4_18smem_ptr_flag_bitsILi16EEENSU_INS5_IJNSA_ILi8EEESH_EEENS5_IJSH_SB_EEEEEEEvNS4_8identityES13_S1D_vS1E_EENS_8epilogue10collective6detail29Sm90TmaWarpSpecializedAdapterINS1H_15DefaultEpilogueISJ_SK_SK_NS1G_6thread17LinearCombinationISJ_Li1EffLNS1L_9ScaleType4KindE0ELNS_15FloatRoundStyleE2ESJ_EENS1_15EpilogueDefaultEEEEEvvEEEEvNT_6ParamsE)
        /*0014*/ 	.word	0x00000000


	//----- nvinfo : EIATTR_MIN_STACK_SIZE
	.align		4
.L_17:
        /*0018*/ 	.byte	0x04, 0x12
        /*001a*/ 	.short	(.L_19 - .L_18)
	.align		4
.L_18:
        /*001c*/ 	.word	index@(_ZN7cutlass13device_kernelINS_4gemm6kernel13GemmUniversalIN4cute5tupleIJiiiiEEENS1_10collective13CollectiveMmaINS1_34MainloopSm90TmaGmmaWarpSpecializedILi23ENS5_IJNS4_1CILi1EEESB_SB_EEENS1_35KernelTmaWarpSpecializedCooperativeEEENS5_IJNSA_ILi192EEENSA_ILi112EEENSA_ILi16EEEEEENS_10bfloat16_tENS5_IJlSB_lEEESJ_SK_NS4_8TiledMMAINS4_8MMA_AtomIJNS4_4SM904GMMA27MMA_64x16x16_F32BF16BF16_SSILNSO_5MajorE0ELSQ_0ELNSO_7ScaleInE1ELSR_1EEEEEENS4_6LayoutINS5_IJNSA_ILi2EEESB_SB_EEENS5_IJSB_NSA_ILi0EEESX_EEEEENS5_IJNS4_10UnderscoreES10_S10_EEEEENS4_13SM90_TMA_LOADENS4_14ComposedLayoutINS4_7SwizzleILi1ELi4ELi3EEENS4_18smem_ptr_flag_bitsILi16EEENSU_INS5_IJNSA_ILi8EEESH_EEENS5_IJSH_SB_EEEEEEEvNS4_8identityES13_S1D_vS1E_EENS_8epilogue10collective6detail29Sm90TmaWarpSpecializedAdapterINS1H_15DefaultEpilogueISJ_SK_SK_NS1G_6thread17LinearCombinationISJ_Li1EffLNS1L_9ScaleType4KindE0ELNS_15FloatRoundStyleE2ESJ_EENS1_15EpilogueDefaultEEEEEvvEEEEvNT_6ParamsE)
        /*0020*/ 	.word	0x00000000
.L_19:


//--------------------- .nv.compat                --------------------------
	.section	.nv.compat,"",@"SHT_CUDA_COMPAT_INFO"
	.align	4
        /*0000*/ 	.byte	0x02, 0x09, 0x01, 0x00, 0x02, 0x02, 0x04, 0x00, 0x02, 0x05, 0x05, 0x00, 0x03, 0x07, 0x01, 0x01
        /*0010*/ 	.byte	0x02, 0x03, 0x01, 0x00, 0x02, 0x06, 0x01, 0x00, 0x04, 0x0b, 0x08, 0x00, 0x00, 0x00, 0x00, 0x00
        /*0020*/ 	.byte	0x00, 0x00, 0x00, 0x00


//--------------------- .nv.info._ZN7cutlass13device_kernelINS_4gemm6kernel13GemmUniversalIN4cute5tupleIJiiiiEEENS1_10collective13CollectiveMmaINS1_34MainloopSm90TmaGmmaWarpSpecializedILi23ENS5_IJNS4_1CILi1EEESB_SB_EEENS1_35KernelTmaWarpSpecializedCooperativeEEENS5_IJNSA_ILi192EEENSA_ILi112EEENSA_ILi16EEEEEENS_10bfloat16_tENS5_IJlSB_lEEESJ_SK_NS4_8TiledMMAINS4_8MMA_AtomIJNS4_4SM904GMMA27MMA_64x16x16_F32BF16BF16_SSILNSO_5MajorE0ELSQ_0ELNSO_7ScaleInE1ELSR_1EEEEEENS4_6LayoutINS5_IJNSA_ILi2EEESB_SB_EEENS5_IJSB_NSA_ILi0EEESX_EEEEENS5_IJNS4_10UnderscoreES10_S10_EEEEENS4_13SM90_TMA_LOADENS4_14ComposedLayoutINS4_7SwizzleILi1ELi4ELi3EEENS4_18smem_ptr_flag_bitsILi16EEENSU_INS5_IJNSA_ILi8EEESH_EEENS5_IJSH_SB_EEEEEEEvNS4_8identityES13_S1D_vS1E_EENS_8epilogue10collective6detail29Sm90TmaWarpSpecializedAdapterINS1H_15DefaultEpilogueISJ_SK_SK_NS1G_6thread17LinearCombinationISJ_Li1EffLNS1L_9ScaleType4KindE0ELNS_15FloatRoundStyleE2ESJ_EENS1_15EpilogueDefaultEEEEEvvEEEEvNT_6ParamsE --------------------------
	.section	.nv.info._ZN7cutlass13device_kernelINS_4gemm6kernel13GemmUniversalIN4cute5tupleIJiiiiEEENS1_10collective13CollectiveMmaINS1_34MainloopSm90TmaGmmaWarpSpecializedILi23ENS5_IJNS4_1CILi1EEESB_SB_EEENS1_35KernelTmaWarpSpecializedCooperativeEEENS5_IJNSA_ILi192EEENSA_ILi112EEENSA_ILi16EEEEEENS_10bfloat16_tENS5_IJlSB_lEEESJ_SK_NS4_8TiledMMAINS4_8MMA_AtomIJNS4_4SM904GMMA27MMA_64x16x16_F32BF16BF16_SSILNSO_5MajorE0ELSQ_0ELNSO_7ScaleInE1ELSR_1EEEEEENS4_6LayoutINS5_IJNSA_ILi2EEESB_SB_EEENS5_IJSB_NSA_ILi0EEESX_EEEEENS5_IJNS4_10UnderscoreES10_S10_EEEEENS4_13SM90_TMA_LOADENS4_14ComposedLayoutINS4_7SwizzleILi1ELi4ELi3EEENS4_18smem_ptr_flag_bitsILi16EEENSU_INS5_IJNSA_ILi8EEESH_EEENS5_IJSH_SB_EEEEEEEvNS4_8identityES13_S1D_vS1E_EENS_8epilogue10collective6detail29Sm90TmaWarpSpecializedAdapterINS1H_15DefaultEpilogueISJ_SK_SK_NS1G_6thread17LinearCombinationISJ_Li1EffLNS1L_9ScaleType4KindE0ELNS_15FloatRoundStyleE2ESJ_EENS1_15EpilogueDefaultEEEEEvvEEEEvNT_6ParamsE,"",@"SHT_CUDA_INFO"
	.sectionflags	@""
	.align	4


	//----- nvinfo : EIATTR_CUDA_API_VERSION
	.align		4
        /*0000*/ 	.byte	0x04, 0x37
        /*0002*/ 	.short	(.L_21 - .L_20)
.L_20:
        /*0004*/ 	.word	0x00000082


	//----- nvinfo : EIATTR_KPARAM_INFO
	.align		4
.L_21:
        /*0008*/ 	.byte	0x04, 0x17
        /*000a*/ 	.short	(.L_23 - .L_22)
.L_22:
        /*000c*/ 	.word	0x00000000
        /*0010*/ 	.short	0x0000
        /*0012*/ 	.short	0x0070
        /*0014*/ 	.byte	0x00, 0xf0, 0x01, 0x10


	//----- nvinfo : EIATTR_SPARSE_MMA_MASK
	.align		4
.L_23:
        /*0018*/ 	.byte	0x03, 0x50
        /*001a*/ 	.short	0x0000


	//----- nvinfo : EIATTR_MAXREG_COUNT
	.align		4
        /*001c*/ 	.byte	0x03, 0x1b
        /*001e*/ 	.short	0x00a8


	//----- nvinfo : EIATTR_NUM_BARRIERS
	.align		4
        /*0020*/ 	.byte	0x02, 0x4c
        /*0022*/ 	.byte	0x01
	.zero		1


	//----- nvinfo : EIATTR_EXTERNS
	.align		4
        /*0024*/ 	.byte	0x04, 0x0f
        /*0026*/ 	.short	(.L_25 - .L_24)


	//   ....[0]....
	.align		4
.L_24:
        /*0028*/ 	.word	index@(__assertfail)


	//----- nvinfo : EIATTR_MERCURY_ISA_VERSION
	.align		4
.L_25:
        /*002c*/ 	.byte	0x03, 0x5f
        /*002e*/ 	.short	0x0101


	//----- nvinfo : EIATTR_INT_WARP_WIDE_INSTR_OFFSETS
	.align		4
        /*0030*/ 	.byte	0x04, 0x31
        /*0032*/ 	.short	(.L_27 - .L_26)


	//   ....[0]....
.L_26:
        /*0034*/ 	.word	0x00000640


	//   ....[1]....
        /*0038*/ 	.word	0x00000670


	//   ....[2]....
        /*003c*/ 	.word	0x00000750


	//----- nvinfo : EIATTR_COOP_GROUP_MASK_REGIDS
	.align		4
.L_27:
        /*0040*/ 	.byte	0x04, 0x29
        /*0042*/ 	.short	(.L_29 - .L_28)


	//   ....[0]....
.L_28:
        /*0044*/ 	.word	0xffffffff


	//   ....[1]....
        /*0048*/ 	.word	0xffffffff


	//   ....[2]....
        /*004c*/ 	.word	0xffffffff


	//   ....[3]....
        /*0050*/ 	.word	0xffffffff


	//   ....[4]....
        /*0054*/ 	.word	0xffffffff


	//----- nvinfo : EIATTR_COOP_GROUP_INSTR_OFFSETS
	.align		4
.L_29:
        /*0058*/ 	.byte	0x04, 0x28
        /*005a*/ 	.short	(.L_31 - .L_30)


	//   ....[0]....
.L_30:
        /*005c*/ 	.word	0x00000060


	//   ....[1]....
        /*0060*/ 	.word	0x00000070


	//   ....[2]....
        /*0064*/ 	.word	0x00000130


	//   ....[3]....
        /*0068*/ 	.word	0x00000550


	//   ....[4]....
        /*006c*/ 	.word	0x00001200


	//----- nvinfo : EIATTR_REG_RECONFIG
	.align		4
.L_31:
        /*0070*/ 	.byte	0x01, 0x54
	.zero		2


	//----- nvinfo : EIATTR_SYSCALL_OFFSETS
	.align		4
        /*0074*/ 	.byte	0x04, 0x46
        /*0076*/ 	.short	(.L_33 - .L_32)


	//   ....[0]....
.L_32:
        /*0078*/ 	.word	0x000013c0


	//----- nvinfo : EIATTR_MBARRIER_INSTR_OFFSETS
	.align		4
.L_33:
        /*007c*/ 	.byte	0x04, 0x39
        /*007e*/ 	.short	(.L_35 - .L_34)


	//   ....[0]....
.L_34:
        /*0080*/ 	.word	0x00000250
        /*0084*/ 	.word	0x000000ff
        /*0088*/ 	.word	0x00000000
        /*008c*/ 	.short	0x0100
        /*008e*/ 	.byte	0x08
	.zero		1


	//   ....[1]....
        /*0090*/ 	.word	0x00000260
        /*0094*/ 	.word	0x000000ff
        /*0098*/ 	.word	0x000000b8
        /*009c*/ 	.short	0x0100
        /*009e*/ 	.byte	0x08
	.zero		1


	//   ....[2]....
        /*00a0*/ 	.word	0x00000270
        /*00a4*/ 	.word	0x000000ff
        /*00a8*/ 	.word	0x00000008
        /*00ac*/ 	.short	0x0100
        /*00ae*/ 	.byte	0x08
	.zero		1


	//   ....[3]....
        /*00b0*/ 	.word	0x00000280
        /*00b4*/ 	.word	0x000000ff
        /*00b8*/ 	.word	0x000000c0
        /*00bc*/ 	.short	0x0100
        /*00be*/ 	.byte	0x08
	.zero		1


	//   ....[4]....
        /*00c0*/ 	.word	0x00000290
        /*00c4*/ 	.word	0x000000ff
        /*00c8*/ 	.word	0x00000010
        /*00cc*/ 	.short	0x0100
        /*00ce*/ 	.byte	0x08
	.zero		1


	//   ....[5]....
        /*00d0*/ 	.word	0x000002a0
        /*00d4*/ 	.word	0x000000ff
        /*00d8*/ 	.word	0x000000c8
        /*00dc*/ 	.short	0x0100
        /*00de*/ 	.byte	0x08
	.zero		1


	//   ....[6]....
        /*00e0*/ 	.word	0x000002b0
        /*00e4*/ 	.word	0x000000ff
        /*00e8*/ 	.word	0x00000018
        /*00ec*/ 	.short	0x0100
        /*00ee*/ 	.byte	0x08
	.zero		1


	//   ....[7]....
        /*00f0*/ 	.word	0x000002c0
        /*00f4*/ 	.word	0x000000ff
        /*00f8*/ 	.word	0x000000d0
        /*00fc*/ 	.short	0x0100
        /*00fe*/ 	.byte	0x08
	.zero		1


	//   ....[8]....
        /*0100*/ 	.word	0x000002d0
        /*0104*/ 	.word	0x000000ff
        /*0108*/ 	.word	0x00000020
        /*010c*/ 	.short	0x0100
        /*010e*/ 	.byte	0x08
	.zero		1


	//   ....[9]....
        /*0110*/ 	.word	0x000002e0
        /*0114*/ 	.word	0x000000ff
        /*0118*/ 	.word	0x000000d8
        /*011c*/ 	.short	0x0100
        /*011e*/ 	.byte	0x08
	.zero		1


	//   ....[10]....
        /*0120*/ 	.word	0x000002f0
        /*0124*/ 	.word	0x000000ff
        /*0128*/ 	.word	0x00000028
        /*012c*/ 	.short	0x0100
        /*012e*/ 	.byte	0x08
	.zero		1


	//   ....[11]....
        /*0130*/ 	.word	0x00000300
        /*0134*/ 	.word	0x000000ff
        /*0138*/ 	.word	0x000000e0
        /*013c*/ 	.short	0x0100
        /*013e*/ 	.byte	0x08
	.zero		1


	//   ....[12]....
        /*0140*/ 	.word	0x00000310
        /*0144*/ 	.word	0x000000ff
        /*0148*/ 	.word	0x00000030
        /*014c*/ 	.short	0x0100
        /*014e*/ 	.byte	0x08
	.zero		1


	//   ....[13]....
        /*0150*/ 	.word	0x00000320
        /*0154*/ 	.word	0x000000ff
        /*0158*/ 	.word	0x000000e8
        /*015c*/ 	.short	0x0100
        /*015e*/ 	.byte	0x08
	.zero		1


	//   ....[14]....
        /*0160*/ 	.word	0x00000330
        /*0164*/ 	.word	0x000000ff
        /*0168*/ 	.word	0x00000038
        /*016c*/ 	.short	0x0100
        /*016e*/ 	.byte	0x08
	.zero		1


	//   ....[15]....
        /*0170*/ 	.word	0x00000340
        /*0174*/ 	.word	0x000000ff
        /*0178*/ 	.word	0x000000f0
        /*017c*/ 	.short	0x0100
        /*017e*/ 	.byte	0x08
	.zero		1


	//   ....[16]....
        /*0180*/ 	.word	0x00000350
        /*0184*/ 	.word	0x000000ff
        /*0188*/ 	.word	0x00000040
        /*018c*/ 	.short	0x0100
        /*018e*/ 	.byte	0x08
	.zero		1


	//   ....[17]....
        /*0190*/ 	.word	0x00000360
        /*0194*/ 	.word	0x000000ff
        /*0198*/ 	.word	0x000000f8
        /*019c*/ 	.short	0x0100
        /*019e*/ 	.byte	0x08
	.zero		1


	//   ....[18]....
        /*01a0*/ 	.word	0x00000370
        /*01a4*/ 	.word	0x000000ff
        /*01a8*/ 	.word	0x00000048
        /*01ac*/ 	.short	0x0100
        /*01ae*/ 	.byte	0x08
	.zero		1


	//   ....[19]....
        /*01b0*/ 	.word	0x00000380
        /*01b4*/ 	.word	0x000000ff
        /*01b8*/ 	.word	0x00000100
        /*01bc*/ 	.short	0x0100
        /*01be*/ 	.byte	0x08
	.zero		1


	//   ....[20]....
        /*01c0*/ 	.word	0x00000390
        /*01c4*/ 	.word	0x000000ff
        /*01c8*/ 	.word	0x00000050
        /*01cc*/ 	.short	0x0100
        /*01ce*/ 	.byte	0x08
	.zero		1


	//   ....[21]....
        /*01d0*/ 	.word	0x000003a0
        /*01d4*/ 	.word	0x000000ff
        /*01d8*/ 	.word	0x00000108
        /*01dc*/ 	.short	0x0100
        /*01de*/ 	.byte	0x08
	.zero		1


	//   ....[22]....
        /*01e0*/ 	.word	0x000003b0
        /*01e4*/ 	.word	0x000000ff
        /*01e8*/ 	.word	0x00000058
        /*01ec*/ 	.short	0x0100
        /*01ee*/ 	.byte	0x08
	.zero		1


	//   ....[23]....
        /*01f0*/ 	.word	0x000003c0
        /*01f4*/ 	.word	0x000000ff
        /*01f8*/ 	.word	0x00000110
        /*01fc*/ 	.short	0x0100
        /*01fe*/ 	.byte	0x08
	.zero		1


	//   ....[24]....
        /*0200*/ 	.word	0x000003d0
        /*0204*/ 	.word	0x000000ff
        /*0208*/ 	.word	0x00000060
        /*020c*/ 	.short	0x0100
        /*020e*/ 	.byte	0x08
	.zero		1


	//   ....[25]....
        /*0210*/ 	.word	0x000003e0
        /*0214*/ 	.word	0x000000ff
        /*0218*/ 	.word	0x00000118
        /*021c*/ 	.short	0x0100
        /*021e*/ 	.byte	0x08
	.zero		1


	//   ....[26]....
        /*0220*/ 	.word	0x000003f0
        /*0224*/ 	.word	0x000000ff
        /*0228*/ 	.word	0x00000068
        /*022c*/ 	.short	0x0100
        /*022e*/ 	.byte	0x08
	.zero		1


	//   ....[27]....
        /*0230*/ 	.word	0x00000400
        /*0234*/ 	.word	0x000000ff
        /*0238*/ 	.word	0x00000120
        /*023c*/ 	.short	0x0100
        /*023e*/ 	.byte	0x08
	.zero		1


	//   ....[28]....
        /*0240*/ 	.word	0x00000410
        /*0244*/ 	.word	0x000000ff
        /*0248*/ 	.word	0x00000070
        /*024c*/ 	.short	0x0100
        /*024e*/ 	.byte	0x08
	.zero		1


	//   ....[29]....
        /*0250*/ 	.word	0x00000420
        /*0254*/ 	.word	0x000000ff
        /*0258*/ 	.word	0x00000128
        /*025c*/ 	.short	0x0100
        /*025e*/ 	.byte	0x08
	.zero		1


	//   ....[30]....
        /*0260*/ 	.word	0x00000430
        /*0264*/ 	.word	0x000000ff
        /*0268*/ 	.word	0x00000078
        /*026c*/ 	.short	0x0100
        /*026e*/ 	.byte	0x08
	.zero		1


	//   ....[31]....
        /*0270*/ 	.word	0x00000440
        /*0274*/ 	.word	0x000000ff
        /*0278*/ 	.word	0x00000130
        /*027c*/ 	.short	0x0100
        /*027e*/ 	.byte	0x08
	.zero		1


	//   ....[32]....
        /*0280*/ 	.word	0x00000450
        /*0284*/ 	.word	0x000000ff
        /*0288*/ 	.word	0x00000080
        /*028c*/ 	.short	0x0100
        /*028e*/ 	.byte	0x08
	.zero		1


	//   ....[33]....
        /*0290*/ 	.word	0x00000460
        /*0294*/ 	.word	0x000000ff
        /*0298*/ 	.word	0x00000138
        /*029c*/ 	.short	0x0100
        /*029e*/ 	.byte	0x08
	.zero		1


	//   ....[34]....
        /*02a0*/ 	.word	0x00000470
        /*02a4*/ 	.word	0x000000ff
        /*02a8*/ 	.word	0x00000088
        /*02ac*/ 	.short	0x0100
        /*02ae*/ 	.byte	0x08
	.zero		1


	//   ....[35]....
        /*02b0*/ 	.word	0x00000480
        /*02b4*/ 	.word	0x000000ff
        /*02b8*/ 	.word	0x00000140
        /*02bc*/ 	.short	0x0100
        /*02be*/ 	.byte	0x08
	.zero		1


	//   ....[36]....
        /*02c0*/ 	.word	0x00000490
        /*02c4*/ 	.word	0x000000ff
        /*02c8*/ 	.word	0x00000090
        /*02cc*/ 	.short	0x0100
        /*02ce*/ 	.byte	0x08
	.zero		1


	//   ....[37]....
        /*02d0*/ 	.word	0x000004a0
        /*02d4*/ 	.word	0x000000ff
        /*02d8*/ 	.word	0x00000148
        /*02dc*/ 	.short	0x0100
        /*02de*/ 	.byte	0x08
	.zero		1


	//   ....[38]....
        /*02e0*/ 	.word	0x000004b0
        /*02e4*/ 	.word	0x000000ff
        /*02e8*/ 	.word	0x00000098
        /*02ec*/ 	.short	0x0100
        /*02ee*/ 	.byte	0x08
	.zero		1


	//   ....[39]....
        /*02f0*/ 	.word	0x000004c0
        /*02f4*/ 	.word	0x000000ff
        /*02f8*/ 	.word	0x00000150
        /*02fc*/ 	.short	0x0100
        /*02fe*/ 	.byte	0x08
	.zero		1


	//   ....[40]....
        /*0300*/ 	.word	0x000004d0
        /*0304*/ 	.word	0x000000ff
        /*0308*/ 	.word	0x000000a0
        /*030c*/ 	.short	0x0100
        /*030e*/ 	.byte	0x08
	.zero		1


	//   ....[41]....
        /*0310*/ 	.word	0x000004e0
        /*0314*/ 	.word	0x000000ff
        /*0318*/ 	.word	0x00000158
        /*031c*/ 	.short	0x0100
        /*031e*/ 	.byte	0x08
	.zero		1


	//   ....[42]....
        /*0320*/ 	.word	0x000004f0
        /*0324*/ 	.word	0x000000ff
        /*0328*/ 	.word	0x000000a8
        /*032c*/ 	.short	0x0100
        /*032e*/ 	.byte	0x08
	.zero		1


	//   ....[43]....
        /*0330*/ 	.word	0x00000500
        /*0334*/ 	.word	0x000000ff
        /*0338*/ 	.word	0x00000160
        /*033c*/ 	.short	0x0100
        /*033e*/ 	.byte	0x08
	.zero		1


	//   ....[44]....
        /*0340*/ 	.word	0x00000510
        /*0344*/ 	.word	0x000000ff
        /*0348*/ 	.word	0x000000b0
        /*034c*/ 	.short	0x0100
        /*034e*/ 	.byte	0x08
	.zero		1


	//   ....[45]....
        /*0350*/ 	.word	0x00000520
        /*0354*/ 	.word	0x000000ff
        /*0358*/ 	.word	0x00000168
        /*035c*/ 	.short	0x0100
        /*035e*/ 	.byte	0x08
	.zero		1


	//   ....[46]....
        /*0360*/ 	.word	0x000007c0
        /*0364*/ 	.word	0x000000ff
        /*0368*/ 	.word	0x00000180
        /*036c*/ 	.short	0x0100
        /*036e*/ 	.byte	0x06
	.zero		1


	//   ....[47]....
        /*0370*/ 	.word	0x00000820
        /*0374*/ 	.word	0x000000ff
        /*0378*/ 	.word	0x00000188
        /*037c*/ 	.short	0x0100
        /*037e*/ 	.byte	0x06
	.zero		1


	//   ....[48]....
        /*0380*/ 	.word	0x00001440
        /*0384*/ 	.word	0x00000003
        /*0388*/ 	.word	0x00000000
        /*038c*/ 	.short	0x010a
        /*038e*/ 	.byte	0x3f
	.zero		1


	//   ....[49]....
        /*0390*/ 	.word	0x00001480
        /*0394*/ 	.word	0x00000003
        /*0398*/ 	.word	0x00000000
        /*039c*/ 	.short	0x010a
        /*039e*/ 	.byte	0x3f
	.zero		1


	//   ....[50]....
        /*03a0*/ 	.word	0x00001b80
        /*03a4*/ 	.word	0x000000ff
        /*03a8*/ 	.word	0x00000000
        /*03ac*/ 	.short	0x010a
        /*03ae*/ 	.byte	0x04
	.zero		1


	//   ....[51]....
        /*03b0*/ 	.word	0x00001bc0
        /*03b4*/ 	.word	0x000000ff
        /*03b8*/ 	.word	0x00000000
        /*03bc*/ 	.short	0x010a
        /*03be*/ 	.byte	0x04
	.zero		1


	//   ....[52]....
        /*03c0*/ 	.word	0x00002190
        /*03c4*/ 	.word	0x000000ff
        /*03c8*/ 	.word	0x00000000
        /*03cc*/ 	.short	0x0101
        /*03ce*/ 	.byte	0x04
	.zero		1


	//   ....[53]....
        /*03d0*/ 	.word	0x00002340
        /*03d4*/ 	.word	0x00000000
        /*03d8*/ 	.word	0x00000000
        /*03dc*/ 	.short	0x0101
        /*03de*/ 	.byte	0x3f
	.zero		1


	//   ....[54]....
        /*03e0*/ 	.word	0x0000a340
        /*03e4*/ 	.word	0x0000000e
        /*03e8*/ 	.word	0x000000b8
        /*03ec*/ 	.short	0x010a
        /*03ee*/ 	.byte	0x3f
	.zero		1


	//   ....[55]....
        /*03f0*/ 	.word	0x0000a6c0
        /*03f4*/ 	.word	0x00000006
        /*03f8*/ 	.word	0x00000188
        /*03fc*/ 	.short	0x0101
        /*03fe*/ 	.byte	0x3f
	.zero		1


	//   ....[56]....
        /*0400*/ 	.word	0x0000adf0
        /*0404*/ 	.word	0x00000007
        /*0408*/ 	.word	0x00000000
        /*040c*/ 	.short	0x010a
        /*040e*/ 	.byte	0x3f
	.zero		1


	//   ....[57]....
        /*0410*/ 	.word	0x0000ae70
        /*0414*/ 	.word	0x00000009
        /*0418*/ 	.word	0x00000000
        /*041c*/ 	.short	0x010a
        /*041e*/ 	.byte	0x3f
	.zero		1


	//   ....[58]....
        /*0420*/ 	.word	0x0000af00
        /*0424*/ 	.word	0x00000006
        /*0428*/ 	.word	0x00000000
        /*042c*/ 	.short	0x010a
        /*042e*/ 	.byte	0x3f
	.zero		1


	//   ....[59]....
        /*0430*/ 	.word	0x0000af90
        /*0434*/ 	.word	0x00000009
        /*0438*/ 	.word	0x00000000
        /*043c*/ 	.short	0x010a
        /*043e*/ 	.byte	0x3f
	.zero		1


	//   ....[60]....
        /*0440*/ 	.word	0x0000b020
        /*0444*/ 	.word	0x00000006
        /*0448*/ 	.word	0x00000000
        /*044c*/ 	.short	0x010a
        /*044e*/ 	.byte	0x3f
	.zero		1


	//   ....[61]....
        /*0450*/ 	.word	0x0000b0b0
        /*0454*/ 	.word	0x00000009
        /*0458*/ 	.word	0x00000000
        /*045c*/ 	.short	0x010a
        /*045e*/ 	.byte	0x3f
	.zero		1


	//   ....[62]....
        /*0460*/ 	.word	0x0000b140
        /*0464*/ 	.word	0x00000006
        /*0468*/ 	.word	0x00000000
        /*046c*/ 	.short	0x010a
        /*046e*/ 	.byte	0x3f
	.zero		1


	//   ....[63]....
        /*0470*/ 	.word	0x0000b1d0
        /*0474*/ 	.word	0x00000009
        /*0478*/ 	.word	0x00000000
        /*047c*/ 	.short	0x010a
        /*047e*/ 	.byte	0x3f
	.zero		1


	//   ....[64]....
        /*0480*/ 	.word	0x0000b260
        /*0484*/ 	.word	0x00000006
        /*0488*/ 	.word	0x00000000
        /*048c*/ 	.short	0x010a
        /*048e*/ 	.byte	0x3f
	.zero		1


	//   ....[65]....
        /*0490*/ 	.word	0x0000b2f0
        /*0494*/ 	.word	0x00000009
        /*0498*/ 	.word	0x00000000
        /*049c*/ 	.short	0x010a
        /*049e*/ 	.byte	0x3f
	.zero		1


	//   ....[66]....
        /*04a0*/ 	.word	0x0000b380
        /*04a4*/ 	.word	0x00000006
        /*04a8*/ 	.word	0x00000000
        /*04ac*/ 	.short	0x010a
        /*04ae*/ 	.byte	0x3f
	.zero		1


	//   ....[67]....
        /*04b0*/ 	.word	0x0000b410
        /*04b4*/ 	.word	0x00000009
        /*04b8*/ 	.word	0x00000000
        /*04bc*/ 	.short	0x010a
        /*04be*/ 	.byte	0x3f
	.zero		1


	//   ....[68]....
        /*04c0*/ 	.word	0x0000b4a0
        /*04c4*/ 	.word	0x00000006
        /*04c8*/ 	.word	0x00000000
        /*04cc*/ 	.short	0x010a
        /*04ce*/ 	.byte	0x3f
	.zero		1


	//   ....[69]....
        /*04d0*/ 	.word	0x0000b530
        /*04d4*/ 	.word	0x00000009
        /*04d8*/ 	.word	0x00000000
        /*04dc*/ 	.short	0x010a
        /*04de*/ 	.byte	0x3f
	.zero		1


	//   ....[70]....
        /*04e0*/ 	.word	0x0000b5c0
        /*04e4*/ 	.word	0x00000006
        /*04e8*/ 	.word	0x00000000
        /*04ec*/ 	.short	0x010a
        /*04ee*/ 	.byte	0x3f
	.zero		1


	//   ....[71]....
        /*04f0*/ 	.word	0x0000b650
        /*04f4*/ 	.word	0x00000009
        /*04f8*/ 	.word	0x00000000
        /*04fc*/ 	.short	0x010a
        /*04fe*/ 	.byte	0x3f
	.zero		1


	//   ....[72]....
        /*0500*/ 	.word	0x0000b6e0
        /*0504*/ 	.word	0x00000006
        /*0508*/ 	.word	0x00000000
        /*050c*/ 	.short	0x010a
        /*050e*/ 	.byte	0x3f
	.zero		1


	//   ....[73]....
        /*0510*/ 	.word	0x0000b770
        /*0514*/ 	.word	0x00000009
        /*0518*/ 	.word	0x00000000
        /*051c*/ 	.short	0x010a
        /*051e*/ 	.byte	0x3f
	.zero		1


	//   ....[74]....
        /*0520*/ 	.word	0x0000b800
        /*0524*/ 	.word	0x00000006
        /*0528*/ 	.word	0x00000000
        /*052c*/ 	.short	0x010a
        /*052e*/ 	.byte	0x3f
	.zero		1


	//   ....[75]....
        /*0530*/ 	.word	0x0000b890
        /*0534*/ 	.word	0x00000009
        /*0538*/ 	.word	0x00000000
        /*053c*/ 	.short	0x010a
        /*053e*/ 	.byte	0x3f
	.zero		1


	//   ....[76]....
        /*0540*/ 	.word	0x0000b920
        /*0544*/ 	.word	0x00000006
        /*0548*/ 	.word	0x00000000
        /*054c*/ 	.short	0x010a
        /*054e*/ 	.byte	0x3f
	.zero		1


	//   ....[77]....
        /*0550*/ 	.word	0x0000b9b0
        /*0554*/ 	.word	0x00000009
        /*0558*/ 	.word	0x00000000
        /*055c*/ 	.short	0x010a
        /*055e*/ 	.byte	0x3f
	.zero		1


	//   ....[78]....
        /*0560*/ 	.word	0x0000ba40
        /*0564*/ 	.word	0x00000003
        /*0568*/ 	.word	0x00000000
        /*056c*/ 	.short	0x010a
        /*056e*/ 	.byte	0x3f
	.zero		1


	//   ....[79]....
        /*0570*/ 	.word	0x0000baa0
        /*0574*/ 	.word	0x00000003
        /*0578*/ 	.word	0x00000000
        /*057c*/ 	.short	0x010a
        /*057e*/ 	.byte	0x3f
	.zero		1


	//   ....[80]....
        /*0580*/ 	.word	0x0000bb00
        /*0584*/ 	.word	0x00000005
        /*0588*/ 	.word	0x00000000
        /*058c*/ 	.short	0x010a
        /*058e*/ 	.byte	0x3f
	.zero		1


	//   ....[81]....
        /*0590*/ 	.word	0x0000bbd0
        /*0594*/ 	.word	0x0000000e
        /*0598*/ 	.word	0x000000b8
        /*059c*/ 	.short	0x010a
        /*059e*/ 	.byte	0x3f
	.zero		1


	//   ....[82]....
        /*05a0*/ 	.word	0x0000bca0
        /*05a4*/ 	.word	0x00000007
        /*05a8*/ 	.word	0x00000000
        /*05ac*/ 	.short	0x010a
        /*05ae*/ 	.byte	0x3f
	.zero		1


	//   ....[83]....
        /*05b0*/ 	.word	0x0000bcf0
        /*05b4*/ 	.word	0x00000009
        /*05b8*/ 	.word	0x00000000
        /*05bc*/ 	.short	0x010a
        /*05be*/ 	.byte	0x3f
	.zero		1


	//   ....[84]....
        /*05c0*/ 	.word	0x0000bd40
        /*05c4*/ 	.word	0x00000006
        /*05c8*/ 	.word	0x00000000
        /*05cc*/ 	.short	0x010a
        /*05ce*/ 	.byte	0x3f
	.zero		1


	//   ....[85]....
        /*05d0*/ 	.word	0x0000bd90
        /*05d4*/ 	.word	0x00000009
        /*05d8*/ 	.word	0x00000000
        /*05dc*/ 	.short	0x010a
        /*05de*/ 	.byte	0x3f
	.zero		1


	//   ....[86]....
        /*05e0*/ 	.word	0x0000bde0
        /*05e4*/ 	.word	0x00000006
        /*05e8*/ 	.word	0x00000000
        /*05ec*/ 	.short	0x010a
        /*05ee*/ 	.byte	0x3f
	.zero		1


	//   ....[87]....
        /*05f0*/ 	.word	0x0000be30
        /*05f4*/ 	.word	0x00000009
        /*05f8*/ 	.word	0x00000000
        /*05fc*/ 	.short	0x010a
        /*05fe*/ 	.byte	0x3f
	.zero		1


	//   ....[88]....
        /*0600*/ 	.word	0x0000be80
        /*0604*/ 	.word	0x00000006
        /*0608*/ 	.word	0x00000000
        /*060c*/ 	.short	0x010a
        /*060e*/ 	.byte	0x3f
	.zero		1


	//   ....[89]....
        /*0610*/ 	.word	0x0000bed0
        /*0614*/ 	.word	0x00000009
        /*0618*/ 	.word	0x00000000
        /*061c*/ 	.short	0x010a
        /*061e*/ 	.byte	0x3f
	.zero		1


	//   ....[90]....
        /*0620*/ 	.word	0x0000bf20
        /*0624*/ 	.word	0x00000006
        /*0628*/ 	.word	0x00000000
        /*062c*/ 	.short	0x010a
        /*062e*/ 	.byte	0x3f
	.zero		1


	//   ....[91]....
        /*0630*/ 	.word	0x0000bf70
        /*0634*/ 	.word	0x00000009
        /*0638*/ 	.word	0x00000000
        /*063c*/ 	.short	0x010a
        /*063e*/ 	.byte	0x3f
	.zero		1


	//   ....[92]....
        /*0640*/ 	.word	0x0000bfc0
        /*0644*/ 	.word	0x00000006
        /*0648*/ 	.word	0x00000000
        /*064c*/ 	.short	0x010a
        /*064e*/ 	.byte	0x3f
	.zero		1


	//   ....[93]....
        /*0650*/ 	.word	0x0000c010
        /*0654*/ 	.word	0x00000009
        /*0658*/ 	.word	0x00000000
        /*065c*/ 	.short	0x010a
        /*065e*/ 	.byte	0x3f
	.zero		1


	//   ....[94]....
        /*0660*/ 	.word	0x0000c060
        /*0664*/ 	.word	0x00000006
        /*0668*/ 	.word	0x00000000
        /*066c*/ 	.short	0x010a
        /*066e*/ 	.byte	0x3f
	.zero		1


	//   ....[95]....
        /*0670*/ 	.word	0x0000c0b0
        /*0674*/ 	.word	0x00000009
        /*0678*/ 	.word	0x00000000
        /*067c*/ 	.short	0x010a
        /*067e*/ 	.byte	0x3f
	.zero		1


	//   ....[96]....
        /*0680*/ 	.word	0x0000c100
        /*0684*/ 	.word	0x00000006
        /*0688*/ 	.word	0x00000000
        /*068c*/ 	.short	0x010a
        /*068e*/ 	.byte	0x3f
	.zero		1


	//   ....[97]....
        /*0690*/ 	.word	0x0000c150
        /*0694*/ 	.word	0x00000009
        /*0698*/ 	.word	0x00000000
        /*069c*/ 	.short	0x010a
        /*069e*/ 	.byte	0x3f
	.zero		1


	//   ....[98]....
        /*06a0*/ 	.word	0x0000c1a0
        /*06a4*/ 	.word	0x00000006
        /*06a8*/ 	.word	0x00000000
        /*06ac*/ 	.short	0x010a
        /*06ae*/ 	.byte	0x3f
	.zero		1


	//   ....[99]....
        /*06b0*/ 	.word	0x0000c1f0
        /*06b4*/ 	.word	0x00000009
        /*06b8*/ 	.word	0x00000000
        /*06bc*/ 	.short	0x010a
        /*06be*/ 	.byte	0x3f
	.zero		1


	//   ....[100]....
        /*06c0*/ 	.word	0x0000c240
        /*06c4*/ 	.word	0x00000006
        /*06c8*/ 	.word	0x00000000
        /*06cc*/ 	.short	0x010a
        /*06ce*/ 	.byte	0x3f
	.zero		1


	//   ....[101]....
        /*06d0*/ 	.word	0x0000c290
        /*06d4*/ 	.word	0x00000009
        /*06d8*/ 	.word	0x00000000
        /*06dc*/ 	.short	0x010a
        /*06de*/ 	.byte	0x3f
	.zero		1


	//   ....[102]....
        /*06e0*/ 	.word	0x0000c2e0
        /*06e4*/ 	.word	0x00000006
        /*06e8*/ 	.word	0x00000000
        /*06ec*/ 	.short	0x010a
        /*06ee*/ 	.byte	0x3f
	.zero		1


	//   ....[103]....
        /*06f0*/ 	.word	0x0000c330
        /*06f4*/ 	.word	0x00000009
        /*06f8*/ 	.word	0x00000000
        /*06fc*/ 	.short	0x010a
        /*06fe*/ 	.byte	0x3f
	.zero		1


	//----- nvinfo : EIATTR_NUM_MBARRIERS
	.align		4
.L_35:
        /*0700*/ 	.byte	0x03, 0x38
        /*0702*/ 	.short	0x0030


	//----- nvinfo : EIATTR_EXIT_INSTR_OFFSETS
	.align		4
        /*0704*/ 	.byte	0x04, 0x1c
        /*0706*/ 	.short	(.L_37 - .L_36)


	//   ....[0]....
.L_36:
        /*0708*/ 	.word	0x00000870


	//   ....[1]....
        /*070c*/ 	.word	0x00001130


	//   ....[2]....
        /*0710*/ 	.word	0x000099b0


	//   ....[3]....
        /*0714*/ 	.word	0x00009fe0


	//   ....[4]....
        /*0718*/ 	.word	0x0000ba90


	//----- nvinfo : EIATTR_MAX_THREADS
	.align		4
.L_37:
        /*071c*/ 	.byte	0x04, 0x05
        /*071e*/ 	.short	(.L_39 - .L_38)
.L_38:
        /*0720*/ 	.word	0x00000180
        /*0724*/ 	.word	0x00000001
        /*0728*/ 	.word	0x00000001


	//----- nvinfo : EIATTR_CRS_STACK_SIZE
	.align		4
.L_39:
        /*072c*/ 	.byte	0x04, 0x1e
        /*072e*/ 	.short	(.L_41 - .L_40)
.L_40:
        /*0730*/ 	.word	0x00000000


	//----- nvinfo : EIATTR_CBANK_PARAM_SIZE
	.align		4
.L_41:
        /*0734*/ 	.byte	0x03, 0x19
        /*0736*/ 	.short	0x0470


	//----- nvinfo : EIATTR_PARAM_CBANK
	.align		4
        /*0738*/ 	.byte	0x04, 0x0a
        /*073a*/ 	.short	(.L_43 - .L_42)
	.align		4
.L_42:
        /*073c*/ 	.word	index@(.nv.constant0._ZN7cutlass13device_kernelINS_4gemm6kernel13GemmUniversalIN4cute5tupleIJiiiiEEENS1_10collective13CollectiveMmaINS1_34MainloopSm90TmaGmmaWarpSpecializedILi23ENS5_IJNS4_1CILi1EEESB_SB_EEENS1_35KernelTmaWarpSpecializedCooperativeEEENS5_IJNSA_ILi192EEENSA_ILi112EEENSA_ILi16EEEEEENS_10bfloat16_tENS5_IJlSB_lEEESJ_SK_NS4_8TiledMMAINS4_8MMA_AtomIJNS4_4SM904GMMA27MMA_64x16x16_F32BF16BF16_SSILNSO_5MajorE0ELSQ_0ELNSO_7ScaleInE1ELSR_1EEEEEENS4_6LayoutINS5_IJNSA_ILi2EEESB_SB_EEENS5_IJSB_NSA_ILi0EEESX_EEEEENS5_IJNS4_10UnderscoreES10_S10_EEEEENS4_13SM90_TMA_LOADENS4_14ComposedLayoutINS4_7SwizzleILi1ELi4ELi3EEENS4_18smem_ptr_flag_bitsILi16EEENSU_INS5_IJNSA_ILi8EEESH_EEENS5_IJSH_SB_EEEEEEEvNS4_8identityES13_S1D_vS1E_EENS_8epilogue10collective6detail29Sm90TmaWarpSpecializedAdapterINS1H_15DefaultEpilogueISJ_SK_SK_NS1G_6thread17LinearCombinationISJ_Li1EffLNS1L_9ScaleType4KindE0ELNS_15FloatRoundStyleE2ESJ_EENS1_15EpilogueDefaultEEEEEvvEEEEvNT_6ParamsE)
        /*0740*/ 	.short	0x0210
        /*0742*/ 	.short	0x0470


	//----- nvinfo : EIATTR_SW_WAR
	.align		4
.L_43:
        /*0744*/ 	.byte	0x04, 0x36
        /*0746*/ 	.short	(.L_45 - .L_44)
.L_44:
        /*0748*/ 	.word	0x00000008
.L_45:


//--------------------- .nv.callgraph             --------------------------
	.section	.nv.callgraph,"",@"SHT_CUDA_CALLGRAPH"
	.align	4
	.sectionentsize	8
	.align		4
        /*0000*/ 	.word	0x00000000
	.align		4
        /*0004*/ 	.word	0xffffffff
	.align		4
        /*0008*/ 	.word	index@(_ZN7cutlass13device_kernelINS_4gemm6kernel13GemmUniversalIN4cute5tupleIJiiiiEEENS1_10collective13CollectiveMmaINS1_34MainloopSm90TmaGmmaWarpSpecializedILi23ENS5_IJNS4_1CILi1EEESB_SB_EEENS1_35KernelTmaWarpSpecializedCooperativeEEENS5_IJNSA_ILi192EEENSA_ILi112EEENSA_ILi16EEEEEENS_10bfloat16_tENS5_IJlSB_lEEESJ_SK_NS4_8TiledMMAINS4_8MMA_AtomIJNS4_4SM904GMMA27MMA_64x16x16_F32BF16BF16_SSILNSO_5MajorE0ELSQ_0ELNSO_7ScaleInE1ELSR_1EEEEEENS4_6LayoutINS5_IJNSA_ILi2EEESB_SB_EEENS5_IJSB_NSA_ILi0EEESX_EEEEENS5_IJNS4_10UnderscoreES10_S10_EEEEENS4_13SM90_TMA_LOADENS4_14ComposedLayoutINS4_7SwizzleILi1ELi4ELi3EEENS4_18smem_ptr_flag_bitsILi16EEENSU_INS5_IJNSA_ILi8EEESH_EEENS5_IJSH_SB_EEEEEEEvNS4_8identityES13_S1D_vS1E_EENS_8epilogue10collective6detail29Sm90TmaWarpSpecializedAdapterINS1H_15DefaultEpilogueISJ_SK_SK_NS1G_6thread17LinearCombinationISJ_Li1EffLNS1L_9ScaleType4KindE0ELNS_15FloatRoundStyleE2ESJ_EENS1_15EpilogueDefaultEEEEEvvEEEEvNT_6ParamsE)
	.align		4
        /*000c*/ 	.word	index@(__assertfail)
	.align		4
        /*0010*/ 	.word	0x00000000
	.align		4
        /*0014*/ 	.word	0xfffffffe
	.align		4
        /*0018*/ 	.word	0x00000000
	.align		4
        /*001c*/ 	.word	0xfffffffd
	.align		4
        /*0020*/ 	.word	0x00000000
	.align		4
        /*0024*/ 	.word	0xfffffffc


//--------------------- .nv.constant4             --------------------------
	.section	.nv.constant4,"a",@progbits
	.align	8
	.align		8
.nv.constant4:
        /*0000*/ 	.dword	__assertfail
	.align		8
        /*0008*/ 	.dword	__unnamed_1
	.align		8
        /*0010*/ 	.dword	_ZN39_INTERNAL_56b06a01_4_k_cu_b1804fc0_51374cuda3std3__45__cpo5beginE
	.align		8
        /*0018*/ 	.dword	_ZN39_INTERNAL_56b06a01_4_k_cu_b1804fc0_51374cuda3std3__45__cpo3endE
	.align		8
        /*0020*/ 	.dword	_ZN39_INTERNAL_56b06a01_4_k_cu_b1804fc0_51374cuda3std3__45__cpo6cbeginE
	.align		8
        /*0028*/ 	.dword	_ZN39_INTERNAL_56b06a01_4_k_cu_b1804fc0_51374cuda3std3__45__cpo4cendE
	.align		8
        /*0030*/ 	.dword	_ZN39_INTERNAL_56b06a01_4_k_cu_b1804fc0_51374cuda3std3__441_GLOBAL__N__56b06a01_4_k_cu_b1804fc0_51376ignoreE
	.align		8
        /*0038*/ 	.dword	_ZN39_INTERNAL_56b06a01_4_k_cu_b1804fc0_51374cuda3std3__419piecewise_constructE
	.align		8
        /*0040*/ 	.dword	_ZN39_INTERNAL_56b06a01_4_k_cu_b1804fc0_51374cuda3std3__48in_placeE
	.align		8
        /*0048*/ 	.dword	_ZN39_INTERNAL_56b06a01_4_k_cu_b1804fc0_51374cuda3std6ranges3__45__cpo4swapE
	.align		8
        /*0050*/ 	.dword	_ZN39_INTERNAL_56b06a01_4_k_cu_b1804fc0_51374cuda3std6ranges3__45__cpo9iter_moveE
	.align		8
        /*0058*/ 	.dword	_ZN39_INTERNAL_56b06a01_4_k_cu_b1804fc0_51374cute7productE
	.align		8
        /*0060*/ 	.dword	_ZN39_INTERNAL_56b06a01_4_k_cu_b1804fc0_51374cute1_E
	.align		8
        /*0068*/ 	.dword	$str$22
	.align		8
        /*0070*/ 	.dword	$str$23


//--------------------- .text._ZN7cutlass13device_kernelINS_4gemm6kernel13GemmUniversalIN4cute5tupleIJiiiiEEENS1_10collective13CollectiveMmaINS1_34MainloopSm90TmaGmmaWarpSpecializedILi23ENS5_IJNS4_1CILi1EEESB_SB_EEENS1_35KernelTmaWarpSpecializedCooperativeEEENS5_IJNSA_ILi192EEENSA_ILi112EEENSA_ILi16EEEEEENS_10bfloat16_tENS5_IJlSB_lEEESJ_SK_NS4_8TiledMMAINS4_8MMA_AtomIJNS4_4SM904GMMA27MMA_64x16x16_F32BF16BF16_SSILNSO_5MajorE0ELSQ_0ELNSO_7ScaleInE1ELSR_1EEEEEENS4_6LayoutINS5_IJNSA_ILi2EEESB_SB_EEENS5_IJSB_NSA_ILi0EEESX_EEEEENS5_IJNS4_10UnderscoreES10_S10_EEEEENS4_13SM90_TMA_LOADENS4_14ComposedLayoutINS4_7SwizzleILi1ELi4ELi3EEENS4_18smem_ptr_flag_bitsILi16EEENSU_INS5_IJNSA_ILi8EEESH_EEENS5_IJSH_SB_EEEEEEEvNS4_8identityES13_S1D_vS1E_EENS_8epilogue10collective6detail29Sm90TmaWarpSpecializedAdapterINS1H_15DefaultEpilogueISJ_SK_SK_NS1G_6thread17LinearCombinationISJ_Li1EffLNS1L_9ScaleType4KindE0ELNS_15FloatRoundStyleE2ESJ_EENS1_15EpilogueDefaultEEEEEvvEEEEvNT_6ParamsE --------------------------
	.section	.text._ZN7cutlass13device_kernelINS_4gemm6kernel13GemmUniversalIN4cute5tupleIJiiiiEEENS1_10collective13CollectiveMmaINS1_34MainloopSm90TmaGmmaWarpSpecializedILi23ENS5_IJNS4_1CILi1EEESB_SB_EEENS1_35KernelTmaWarpSpecializedCooperativeEEENS5_IJNSA_ILi192EEENSA_ILi112EEENSA_ILi16EEEEEENS_10bfloat16_tENS5_IJlSB_lEEESJ_SK_NS4_8TiledMMAINS4_8MMA_AtomIJNS4_4SM904GMMA27MMA_64x16x16_F32BF16BF16_SSILNSO_5MajorE0ELSQ_0ELNSO_7ScaleInE1ELSR_1EEEEEENS4_6LayoutINS5_IJNSA_ILi2EEESB_SB_EEENS5_IJSB_NSA_ILi0EEESX_EEEEENS5_IJNS4_10UnderscoreES10_S10_EEEEENS4_13SM90_TMA_LOADENS4_14ComposedLayoutINS4_7SwizzleILi1ELi4ELi3EEENS4_18smem_ptr_flag_bitsILi16EEENSU_INS5_IJNSA_ILi8EEESH_EEENS5_IJSH_SB_EEEEEEEvNS4_8identityES13_S1D_vS1E_EENS_8epilogue10collective6detail29Sm90TmaWarpSpecializedAdapterINS1H_15DefaultEpilogueISJ_SK_SK_NS1G_6thread17LinearCombinationISJ_Li1EffLNS1L_9ScaleType4KindE0ELNS_15FloatRoundStyleE2ESJ_EENS1_15EpilogueDefaultEEEEEvvEEEEvNT_6ParamsE,"ax",@progbits
	.align	128
.text._ZN7cutlass13device_kernelINS_4gemm6kernel13GemmUniversalIN4cute5tupleIJiiiiEEENS1_10collective13CollectiveMmaINS1_34MainloopSm90TmaGmmaWarpSpecializedILi23ENS5_IJNS4_1CILi1EEESB_SB_EEENS1_35KernelTmaWarpSpecializedCooperativeEEENS5_IJNSA_ILi192EEENSA_ILi112EEENSA_ILi16EEEEEENS_10bfloat16_tENS5_IJlSB_lEEESJ_SK_NS4_8TiledMMAINS4_8MMA_AtomIJNS4_4SM904GMMA27MMA_64x16x16_F32BF16BF16_SSILNSO_5MajorE0ELSQ_0ELNSO_7ScaleInE1ELSR_1EEEEEENS4_6LayoutINS5_IJNSA_ILi2EEESB_SB_EEENS5_IJSB_NSA_ILi0EEESX_EEEEENS5_IJNS4_10UnderscoreES10_S10_EEEEENS4_13SM90_TMA_LOADENS4_14ComposedLayoutINS4_7SwizzleILi1ELi4ELi3EEENS4_18smem_ptr_flag_bitsILi16EEENSU_INS5_IJNSA_ILi8EEESH_EEENS5_IJSH_SB_EEEEEEEvNS4_8identityES13_S1D_vS1E_EENS_8epilogue10collective6detail29Sm90TmaWarpSpecializedAdapterINS1H_15DefaultEpilogueISJ_SK_SK_NS1G_6thread17LinearCombinationISJ_Li1EffLNS1L_9ScaleType4KindE0ELNS_15FloatRoundStyleE2ESJ_EENS1_15EpilogueDefaultEEEEEvvEEEEvNT_6ParamsE:
        .type           _ZN7cutlass13device_kernelINS_4gemm6kernel13GemmUniversalIN4cute5tupleIJiiiiEEENS1_10collective13CollectiveMmaINS1_34MainloopSm90TmaGmmaWarpSpecializedILi23ENS5_IJNS4_1CILi1EEESB_SB_EEENS1_35KernelTmaWarpSpecializedCooperativeEEENS5_IJNSA_ILi192EEENSA_ILi112EEENSA_ILi16EEEEEENS_10bfloat16_tENS5_IJlSB_lEEESJ_SK_NS4_8TiledMMAINS4_8MMA_AtomIJNS4_4SM904GMMA27MMA_64x16x16_F32BF16BF16_SSILNSO_5MajorE0ELSQ_0ELNSO_7ScaleInE1ELSR_1EEEEEENS4_6LayoutINS5_IJNSA_ILi2EEESB_SB_EEENS5_IJSB_NSA_ILi0EEESX_EEEEENS5_IJNS4_10UnderscoreES10_S10_EEEEENS4_13SM90_TMA_LOADENS4_14ComposedLayoutINS4_7SwizzleILi1ELi4ELi3EEENS4_18smem_ptr_flag_bitsILi16EEENSU_INS5_IJNSA_ILi8EEESH_EEENS5_IJSH_SB_EEEEEEEvNS4_8identityES13_S1D_vS1E_EENS_8epilogue10collective6detail29Sm90TmaWarpSpecializedAdapterINS1H_15DefaultEpilogueISJ_SK_SK_NS1G_6thread17LinearCombinationISJ_Li1EffLNS1L_9ScaleType4KindE0ELNS_15FloatRoundStyleE2ESJ_EENS1_15EpilogueDefaultEEEEEvvEEEEvNT_6ParamsE,@function
        .size           _ZN7cutlass13device_kernelINS_4gemm6kernel13GemmUniversalIN4cute5tupleIJiiiiEEENS1_10collective13CollectiveMmaINS1_34MainloopSm90TmaGmmaWarpSpecializedILi23ENS5_IJNS4_1CILi1EEESB_SB_EEENS1_35KernelTmaWarpSpecializedCooperativeEEENS5_IJNSA_ILi192EEENSA_ILi112EEENSA_ILi16EEEEEENS_10bfloat16_tENS5_IJlSB_lEEESJ_SK_NS4_8TiledMMAINS4_8MMA_AtomIJNS4_4SM904GMMA27MMA_64x16x16_F32BF16BF16_SSILNSO_5MajorE0ELSQ_0ELNSO_7ScaleInE1ELSR_1EEEEEENS4_6LayoutINS5_IJNSA_ILi2EEESB_SB_EEENS5_IJSB_NSA_ILi0EEESX_EEEEENS5_IJNS4_10UnderscoreES10_S10_EEEEENS4_13SM90_TMA_LOADENS4_14ComposedLayoutINS4_7SwizzleILi1ELi4ELi3EEENS4_18smem_ptr_flag_bitsILi16EEENSU_INS5_IJNSA_ILi8EEESH_EEENS5_IJSH_SB_EEEEEEEvNS4_8identityES13_S1D_vS1E_EENS_8epilogue10collective6detail29Sm90TmaWarpSpecializedAdapterINS1H_15DefaultEpilogueISJ_SK_SK_NS1G_6thread17LinearCombinationISJ_Li1EffLNS1L_9ScaleType4KindE0ELNS_15FloatRoundStyleE2ESJ_EENS1_15EpilogueDefaultEEEEEvvEEEEvNT_6ParamsE,(.L_x_327 - _ZN7cutlass13device_kernelINS_4gemm6kernel13GemmUniversalIN4cute5tupleIJiiiiEEENS1_10collective13CollectiveMmaINS1_34MainloopSm90TmaGmmaWarpSpecializedILi23ENS5_IJNS4_1CILi1EEESB_SB_EEENS1_35KernelTmaWarpSpecializedCooperativeEEENS5_IJNSA_ILi192EEENSA_ILi112EEENSA_ILi16EEEEEENS_10bfloat16_tENS5_IJlSB_lEEESJ_SK_NS4_8TiledMMAINS4_8MMA_AtomIJNS4_4SM904GMMA27MMA_64x16x16_F32BF16BF16_SSILNSO_5MajorE0ELSQ_0ELNSO_7ScaleInE1ELSR_1EEEEEENS4_6LayoutINS5_IJNSA_ILi2EEESB_SB_EEENS5_IJSB_NSA_ILi0EEESX_EEEEENS5_IJNS4_10UnderscoreES10_S10_EEEEENS4_13SM90_TMA_LOADENS4_14ComposedLayoutINS4_7SwizzleILi1ELi4ELi3EEENS4_18smem_ptr_flag_bitsILi16EEENSU_INS5_IJNSA_ILi8EEESH_EEENS5_IJSH_SB_EEEEEEEvNS4_8identityES13_S1D_vS1E_EENS_8epilogue10collective6detail29Sm90TmaWarpSpecializedAdapterINS1H_15DefaultEpilogueISJ_SK_SK_NS1G_6thread17LinearCombinationISJ_Li1EffLNS1L_9ScaleType4KindE0ELNS_15FloatRoundStyleE2ESJ_EENS1_15EpilogueDefaultEEEEEvvEEEEvNT_6ParamsE)
        .other          _ZN7cutlass13device_kernelINS_4gemm6kernel13GemmUniversalIN4cute5tupleIJiiiiEEENS1_10collective13CollectiveMmaINS1_34MainloopSm90TmaGmmaWarpSpecializedILi23ENS5_IJNS4_1CILi1EEESB_SB_EEENS1_35KernelTmaWarpSpecializedCooperativeEEENS5_IJNSA_ILi192EEENSA_ILi112EEENSA_ILi16EEEEEENS_10bfloat16_tENS5_IJlSB_lEEESJ_SK_NS4_8TiledMMAINS4_8MMA_AtomIJNS4_4SM904GMMA27MMA_64x16x16_F32BF16BF16_SSILNSO_5MajorE0ELSQ_0ELNSO_7ScaleInE1ELSR_1EEEEEENS4_6LayoutINS5_IJNSA_ILi2EEESB_SB_EEENS5_IJSB_NSA_ILi0EEESX_EEEEENS5_IJNS4_10UnderscoreES10_S10_EEEEENS4_13SM90_TMA_LOADENS4_14ComposedLayoutINS4_7SwizzleILi1ELi4ELi3EEENS4_18smem_ptr_flag_bitsILi16EEENSU_INS5_IJNSA_ILi8EEESH_EEENS5_IJSH_SB_EEEEEEEvNS4_8identityES13_S1D_vS1E_EENS_8epilogue10collective6detail29Sm90TmaWarpSpecializedAdapterINS1H_15DefaultEpilogueISJ_SK_SK_NS1G_6thread17LinearCombinationISJ_Li1EffLNS1L_9ScaleType4KindE0ELNS_15FloatRoundStyleE2ESJ_EENS1_15EpilogueDefaultEEEEEvvEEEEvNT_6ParamsE,@"STO_CUDA_ENTRY STV_DEFAULT"
_ZN7cutlass13device_kernelINS_4gemm6kernel13GemmUniversalIN4cute5tupleIJiiiiEEENS1_10collective13CollectiveMmaINS1_34MainloopSm90TmaGmmaWarpSpecializedILi23ENS5_IJNS4_1CILi1EEESB_SB_EEENS1_35KernelTmaWarpSpecializedCooperativeEEENS5_IJNSA_ILi192EEENSA_ILi112EEENSA_ILi16EEEEEENS_10bfloat16_tENS5_IJlSB_lEEESJ_SK_NS4_8TiledMMAINS4_8MMA_AtomIJNS4_4SM904GMMA27MMA_64x16x16_F32BF16BF16_SSILNSO_5MajorE0ELSQ_0ELNSO_7ScaleInE1ELSR_1EEEEEENS4_6LayoutINS5_IJNSA_ILi2EEESB_SB_EEENS5_IJSB_NSA_ILi0EEESX_EEEEENS5_IJNS4_10UnderscoreES10_S10_EEEEENS4_13SM90_TMA_LOADENS4_14ComposedLayoutINS4_7SwizzleILi1ELi4ELi3EEENS4_18smem_ptr_flag_bitsILi16EEENSU_INS5_IJNSA_ILi8EEESH_EEENS5_IJSH_SB_EEEEEEEvNS4_8identityES13_S1D_vS1E_EENS_8epilogue10collective6detail29Sm90TmaWarpSpecializedAdapterINS1H_15DefaultEpilogueISJ_SK_SK_NS1G_6thread17LinearCombinationISJ_Li1EffLNS1L_9ScaleType4KindE0ELNS_15FloatRoundStyleE2ESJ_EENS1_15EpilogueDefaultEEEEEvvEEEEvNT_6ParamsE:
[----:B------:R-:W0:Y:S01]  /*0000*/  LDC R1, c[0x0][0x28] ;  /* 0x00000a00ff017b82 */ /* 0x000e220000000800 */
[----:B------:R-:W1:Y:S01]  /*0010*/  S2R R18, SR_TID.X ;  /* 0x0000000000127919 */ /* 0x000e620000002100 */
[----:B------:R-:W-:Y:S01]  /*0020*/  ELECT P0, URZ, PT ;  /* 0x00000000003f782f */ /* 0x000fe20003800000 */
[----:B------:R-:W-:Y:S01]  /*0030*/  BSSY B0, `(.L_x_0) ;  /* 0x000000f000007945 */ /* 0x000fe20003800000 */
[--C-:B-1----:R-:W-:Y:S02]  /*0040*/  SHF.R.U32.HI R0, RZ, 0x5, R18.reuse ;  /* 0x00000005ff007819 */ /* 0x102fe40000011612 */
[----:B------:R-:W-:-:S03]  /*0050*/  SHF.R.U32.HI R22, RZ, 0x7, R18 ;  /* 0x00000007ff167819 */ /* 0x000fc60000011612 */
[----:B------:R-:W1:Y:S04]  /*0060*/  SHFL.IDX PT, R5, R0, RZ, 0x1f ;  /* 0x00001fff00057589 */ /* 0x000e6800000e0000 */
[----:B------:R2:W3:Y:S01]  /*0070*/  SHFL.IDX PT, R8, R22, RZ, 0x1f ;  /* 0x00001fff16087589 */ /* 0x0004e200000e0000 */
[----:B-1----:R-:W-:-:S13]  /*0080*/  ISETP.NE.OR P0, PT, R5, RZ, !P0 ;  /* 0x000000ff0500720c */ /* 0x002fda0004705670 */
[----:B0-23--:R-:W-:Y:S05]  /*0090*/  @P0 BRA `(.L_x_1) ;  /* 0x0000000000200947 */ /* 0x00dfea0003800000 */
[----:B------:R-:W-:Y:S02]  /*00a0*/  ULDC.64 UR4, c[0x0][0x198] ;  /* 0x0000660000047ab9 */ /* 0x000fe40000000a00 */
[----:B------:R-:W-:Y:S02]  /*00b0*/  UIADD3 UR6, UP0, UR4, 0xf0, URZ ;  /* 0x000000f004067890 */ /* 0x000fe4000ff1e03f */
[----:B------:R-:W-:Y:S02]  /*00c0*/  UIADD3 UR4, UP1, UR4, 0x1f0, URZ ;  /* 0x000001f004047890 */ /* 0x000fe4000ff3e03f */
[----:B------:R-:W-:Y:S02]  /*00d0*/  UIADD3.X UR7, URZ, UR5, URZ, UP0, !UPT ;  /* 0x000000053f077290 */ /* 0x000fe400087fe43f */
[----:B------:R-:W-:-:S07]  /*00e0*/  UIADD3.X UR5, URZ, UR5, URZ, UP1, !UPT ;  /* 0x000000053f057290 */ /* 0x000fce0008ffe43f */
[----:B------:R0:W-:Y:S02]  /*00f0*/  UTMACCTL.PF [UR6] ;  /* 0x00000000060079b9 */ /* 0x0001e40008040000 */
[----:B------:R0:W-:Y:S02]  /*0100*/  UTMACCTL.PF [UR4] ;  /* 0x00000000040079b9 */ /* 0x0001e40008040000 */
[----:B0-----:R-:W-:Y:S01]  /*0110*/  NOP ;  /* 0x0000000000007918 */ /* 0x001fe20000000000 */
.L_x_1:
[----:B------:R-:W-:Y:S05]  /*0120*/  BSYNC B0 ;  /* 0x0000000000007941 */ /* 0x000fea0003800000 */
.L_x_0:
[----:B------:R-:W0:Y:S02]  /*0130*/  SHFL.IDX PT, R2, R0, RZ, 0x1f ;  /* 0x00001fff00027589 */ /* 0x000e2400000e0000 */
[----:B0-----:R-:W-:-:S13]  /*0140*/  ISETP.NE.AND P0, PT, R2, RZ, PT ;  /* 0x000000ff0200720c */ /* 0x001fda0003f05270 */
[----:B------:R-:W-:Y:S05]  /*0150*/  @P0 BRA `(.L_x_2) ;  /* 0x0000000000fc0947 */ /* 0x000fea0003800000 */
[----:B------:R-:W-:Y:S01]  /*0160*/  ELECT P0, URZ, PT ;  /* 0x00000000003f782f */ /* 0x000fe20003800000 */
[----:B------:R-:W-:-:S12]  /*0170*/  BSSY B0, `(.L_x_2) ;  /* 0x000003d000007945 */ /* 0x000fd80003800000 */
[----:B------:R-:W-:Y:S05]  /*0180*/  @!P0 BRA `(.L_x_3) ;  /* 0x0000000000ec8947 */ /* 0x000fea0003800000 */
[----:B------:R-:W0:Y:S01]  /*0190*/  S2UR UR8, SR_CgaCtaId ;  /* 0x00000000000879c3 */ /* 0x000e220000008800 */
[----:B------:R-:W-:Y:S01]  /*01a0*/  UMOV UR4, 0x400 ;  /* 0x0000040000047882 */ /* 0x000fe20000000000 */
[----:B------:R-:W-:Y:S01]  /*01b0*/  UMOV UR5, 0x1 ;  /* 0x0000000100057882 */ /* 0x000fe20000000000 */
[----:B------:R-:W-:Y:S02]  /*01c0*/  UMOV UR6, 0x100 ;  /* 0x0000010000067882 */ /* 0x000fe40000000000 */
[----:B------:R-:W-:-:S04]  /*01d0*/  UIADD3 UR6, -UR6, 0x100000, URZ ;  /* 0x0010000006067890 */ /* 0x000fc8000fffe13f */
[----:B------:R-:W-:Y:S02]  /*01e0*/  USHF.L.U32 UR7, UR6, 0xb, URZ ;  /* 0x0000000b06077899 */ /* 0x000fe4000800063f */
[----:B------:R-:W-:Y:S02]  /*01f0*/  USHF.L.U32 UR6, UR6, 0x1, URZ ;  /* 0x0000000106067899 */ /* 0x000fe4000800063f */
[----:B0-----:R-:W-:Y:S02]  /*0200*/  ULEA UR8, UR8, UR4, 0x18 ;  /* 0x0000000408087291 */ /* 0x001fe4000f8ec03f */
[----:B------:R-:W-:-:S04]  /*0210*/  UIADD3 UR4, -UR5, 0x100000, URZ ;  /* 0x0010000005047890 */ /* 0x000fc8000fffe13f */
[----:B------:R-:W-:Y:S02]  /*0220*/  USHF.L.U32 UR5, UR4, 0xb, URZ ;  /* 0x0000000b04057899 */ /* 0x000fe4000800063f */
[----:B------:R-:W-:Y:S01]  /*0230*/  USHF.L.U32 UR4, UR4, 0x1, URZ ;  /* 0x0000000104047899 */ /* 0x000fe2000800063f */
[----:B------:R-:W0:Y:S11]  /*0240*/  FENCE.VIEW.ASYNC.S ;  /* 0x00000000000073c6 */ /* 0x000e360000000000 */
[----:B0-----:R0:W1:Y:S01]  /*0250*/  SYNCS.EXCH.64 URZ, [UR8], UR4 ;  /* 0x00000004083f75b2 */ /* 0x0010620008000100 */
[----:B------:R0:W2:Y:S01]  /*0260*/  SYNCS.EXCH.64 URZ, [UR8+0xb8], UR6 ;  /* 0x0000b806083f75b2 */ /* 0x0000a20008000100 */
[----:B------:R0:W3:Y:S01]  /*0270*/  SYNCS.EXCH.64 URZ, [UR8+0x8], UR4 ;  /* 0x00000804083f75b2 */ /* 0x0000e20008000100 */
[----:B------:R0:W4:Y:S01]  /*0280*/  SYNCS.EXCH.64 URZ, [UR8+0xc0], UR6 ;  /* 0x0000c006083f75b2 */ /* 0x0001220008000100 */
[----:B------:R0:W0:Y:S01]  /*0290*/  SYNCS.EXCH.64 URZ, [UR8+0x10], UR4 ;  /* 0x00001004083f75b2 */ /* 0x0000220008000100 */
        /* <DEDUP_REMOVED lines=41> */
[----:B-1234-:R-:W-:Y:S01]  /*0530*/  NOP ;  /* 0x0000000000007918 */ /* 0x01efe20000000000 */
.L_x_3:
[----:B0-----:R-:W-:Y:S05]  /*0540*/  BSYNC B0 ;  /* 0x0000000000007941 */ /* 0x001fea0003800000 */
.L_x_2:
[----:B------:R-:W0:Y:S01]  /*0550*/  SHFL.IDX PT, R0, R0, RZ, 0x1f ;  /* 0x00001fff00007589 */ /* 0x000e2200000e0000 */
[----:B------:R-:W-:Y:S01]  /*0560*/  ELECT P0, URZ, PT ;  /* 0x00000000003f782f */ /* 0x000fe20003800000 */
[----:B------:R-:W1:Y:S01]  /*0570*/  LDC R2, c[0x0][0x65c] ;  /* 0x00019700ff027b82 */ /* 0x000e620000000800 */
[----:B------:R-:W-:Y:S01]  /*0580*/  SHF.R.S32.HI R6, RZ, 0x1f, R5 ;  /* 0x0000001fff067819 */ /* 0x000fe20000011405 */
[----:B------:R-:W2:Y:S01]  /*0590*/  S2R R3, SR_CTAID.Y ;  /* 0x0000000000037919 */ /* 0x000ea20000002600 */
[----:B------:R-:W-:Y:S01]  /*05a0*/  UMOV UR4, 0x20 ;  /* 0x0000002000047882 */ /* 0x000fe20000000000 */
[----:B------:R-:W-:Y:S01]  /*05b0*/  ISETP.NE.AND P2, PT, R8, RZ, PT ;  /* 0x000000ff0800720c */ /* 0x000fe20003f45270 */
[----:B------:R-:W-:Y:S01]  /*05c0*/  NOP ;  /* 0x0000000000007918 */ /* 0x000fe20000000000 */
[----:B------:R-:W3:Y:S01]  /*05d0*/  S2R R4, SR_CTAID.X ;  /* 0x0000000000047919 */ /* 0x000ee20000002500 */
[----:B------:R-:W-:Y:S01]  /*05e0*/  LEA.HI R6, R6, R5, RZ, 0x2 ;  /* 0x0000000506067211 */ /* 0x000fe200078f10ff */
[----:B------:R-:W-:Y:S01]  /*05f0*/  NOP ;  /* 0x0000000000007918 */ /* 0x000fe20000000000 */
[----:B0-----:R-:W-:-:S02]  /*0600*/  ISETP.NE.OR P0, PT, R0, RZ, !P0 ;  /* 0x000000ff0000720c */ /* 0x001fc40004705670 */
[----:B-1----:R-:W-:-:S04]  /*0610*/  ISETP.NE.AND P3, PT, R2, 0x1, PT ;  /* 0x000000010200780c */ /* 0x002fc80003f65270 */
[----:B------:R-:W-:Y:S02]  /*0620*/  P2R R0, PR, RZ, 0x8 ;  /* 0x00000008ff007803 */ /* 0x000fe40000000000 */
[----:B------:R-:W-:-:S05]  /*0630*/  LOP3.LUT R0, R6, 0xfffffffc, RZ, 0xc0, !PT ;  /* 0xfffffffc06007812 */ /* 0x000fca00078ec0ff */
[----:B------:R-:W-:Y:S01]  /*0640*/  VOTEU.ALL UP0, P0 ;  /* 0x00000000003f7886 */ /* 0x000fe20000000000 */
[----:B------:R-:W-:Y:S01]  /*0650*/  IMAD.IADD R0, R5, 0x1, -R0 ;  /* 0x0000000105007824 */ /* 0x000fe200078e0a00 */
[----:B------:R-:W3:Y:S01]  /*0660*/  @P3 LDC R17, c[0x0][0x10] ;  /* 0x00000400ff113b82 */ /* 0x000ee20000000800 */
[----:B------:R-:W-:Y:S01]  /*0670*/  VOTEU.ALL UP1, P0 ;  /* 0x00000000003f7886 */ /* 0x000fe20000020000 */
[----:B--2---:R-:W-:Y:S01]  /*0680*/  @P3 IMAD.MOV.U32 R6, RZ, RZ, R3 ;  /* 0x000000ffff063224 */ /* 0x004fe200078e0003 */
[----:B------:R-:W-:Y:S01]  /*0690*/  @!UP0 UMOV UR6, 0x400 ;  /* 0x0000040000068882 */ /* 0x000fe20000000000 */
[----:B------:R-:W-:-:S04]  /*06a0*/  @!UP0 UIADD3 UR4, -UR4, 0x100000, URZ ;  /* 0x0010000004048890 */ /* 0x000fc8000fffe13f */
[----:B------:R-:W-:Y:S02]  /*06b0*/  @!UP0 USHF.L.U32 UR5, UR4, 0xb, URZ ;  /* 0x0000000b04058899 */ /* 0x000fe4000800063f */
[----:B------:R-:W-:Y:S01]  /*06c0*/  @!UP0 USHF.L.U32 UR4, UR4, 0x1, URZ ;  /* 0x0000000104048899 */ /* 0x000fe2000800063f */
[----:B------:R-:W-:Y:S02]  /*06d0*/  @P3 IMAD.MOV.U32 R7, RZ, RZ, RZ ;  /* 0x000000ffff073224 */ /* 0x000fe400078e00ff */
[----:B------:R-:W-:Y:S01]  /*06e0*/  IMAD.MOV.U32 R5, RZ, RZ, RZ ;  /* 0x000000ffff057224 */ /* 0x000fe200078e00ff */
[----:B------:R-:W0:Y:S01]  /*06f0*/  @!UP0 S2UR UR7, SR_CgaCtaId ;  /* 0x00000000000789c3 */ /* 0x000e220000008800 */
[----:B------:R-:W-:-:S07]  /*0700*/  @P3 IMAD.MOV.U32 R11, RZ, RZ, RZ ;  /* 0x000000ffff0b3224 */ /* 0x000fce00078e00ff */
[----:B------:R-:W1:Y:S01]  /*0710*/  @!P3 LDC R9, c[0x0][0xc] ;  /* 0x00000300ff09bb82 */ /* 0x000e620000000800 */
[----:B---3--:R-:W-:-:S04]  /*0720*/  @P3 IMAD.WIDE.U32 R16, R4, R17, R6 ;  /* 0x0000001104103225 */ /* 0x008fc800078e0006 */
[----:B------:R-:W-:Y:S01]  /*0730*/  @P3 IMAD.IADD R17, R17, 0x1, R11 ;  /* 0x0000000111113824 */ /* 0x000fe200078e020b */
[----:B0-----:R-:W-:Y:S01]  /*0740*/  @!UP0 ULEA UR6, UR7, UR6, 0x18 ;  /* 0x0000000607068291 */ /* 0x001fe2000f8ec03f */
[----:B------:R-:W-:Y:S01]  /*0750*/  VOTEU.ALL UP0, P0 ;  /* 0x00000000003f7886 */ /* 0x000fe20000000000 */
[----:B------:R-:W-:-:S04]  /*0760*/  ISETP.NE.AND P0, PT, R0, 0x3, PT ;  /* 0x000000030000780c */ /* 0x000fc80003f05270 */
[----:B------:R-:W-:Y:S01]  /*0770*/  ISETP.EQ.OR P0, PT, R0, RZ, !P0 ;  /* 0x000000ff0000720c */ /* 0x000fe20004702670 */
[----:B-1----:R-:W-:-:S03]  /*0780*/  @!P3 IMAD.WIDE.U32 R6, R9, R3, R4 ;  /* 0x000000030906b225 */ /* 0x002fc600078e0004 */
[C---:B------:R-:W-:Y:S01]  /*0790*/  ISETP.EQ.AND P0, PT, R8.reuse, RZ, P0 ;  /* 0x000000ff0800720c */ /* 0x040fe20000702270 */
[----:B------:R-:W-:Y:S01]  /*07a0*/  VIADD R8, R8, 0xffffffff ;  /* 0xffffffff08087836 */ /* 0x000fe20000000000 */
[----:B------:R-:W0:Y:S02]  /*07b0*/  FENCE.VIEW.ASYNC.S ;  /* 0x00000000000073c6 */ /* 0x000e240000000000 */
[----:B0-----:R0:W1:Y:S01]  /*07c0*/  @!UP0 SYNCS.EXCH.64 URZ, [UR6+0x180], UR4 ;  /* 0x00018004063f85b2 */ /* 0x0010620008000100 */
[----:B------:R-:W-:Y:S01]  /*07d0*/  @!P3 IMAD.MOV.U32 R16, RZ, RZ, R6 ;  /* 0x000000ffff10b224 */ /* 0x000fe200078e0006 */
[----:B------:R-:W-:Y:S01]  /*07e0*/  SEL R19, RZ, 0x1, !P0 ;  /* 0x00000001ff137807 */ /* 0x000fe20004000000 */
[----:B------:R-:W-:Y:S01]  /*07f0*/  @!P3 IMAD.MOV.U32 R17, RZ, RZ, R7 ;  /* 0x000000ffff11b224 */ /* 0x000fe200078e0007 */
[----:B------:R-:W-:-:S04]  /*0800*/  ISETP.GE.U32.AND P1, PT, R8, 0x2, PT ;  /* 0x000000020800780c */ /* 0x000fc80003f26070 */
[----:B------:R-:W-:Y:S01]  /*0810*/  SEL R19, R19, 0x2, P1 ;  /* 0x0000000213137807 */ /* 0x000fe20000800000 */
[----:B------:R0:W1:Y:S01]  /*0820*/  @!UP1 SYNCS.EXCH.64 URZ, [UR6+0x188], UR4 ;  /* 0x00018804063f95b2 */ /* 0x0000620008000100 */
[----:B------:R-:W-:Y:S01]  /*0830*/  NOP ;  /* 0x0000000000007918 */ /* 0x000fe20000000000 */
[----:B-1----:R-:W-:Y:S06]  /*0840*/  BAR.SYNC.DEFER_BLOCKING 0x0 ;  /* 0x0000000000007b1d */ /* 0x002fec0000010000 */
[----:B------:R-:W-:Y:S05]  /*0850*/  @!P2 BRA `(.L_x_4) ;  /* 0x000000900058a947 */ /* 0x000fea0003800000 */
[----:B------:R-:W-:-:S13]  /*0860*/  ISETP.GT.U32.AND P0, PT, R8, 0x1, PT ;  /* 0x000000010800780c */ /* 0x000fda0003f04070 */
[----:B0-----:R-:W-:Y:S05]  /*0870*/  @P0 EXIT ;  /* 0x000000000000094d */ /* 0x001fea0003800000 */
[----:B------:R-:W-:Y:S01]  /*0880*/  ULDC.64 UR4, c[0x0][0x650] ;  /* 0x0001940000047ab9 */ /* 0x000fe20000000a00 */
[----:B------:R-:W-:Y:S01]  /*0890*/  PRMT R0, RZ, 0x7610, R0 ;  /* 0x00007610ff007816 */ /* 0x000fe20000000000 */
[----:B------:R-:W-:Y:S01]  /*08a0*/  IMAD.MOV.U32 R136, RZ, RZ, -0x1 ;  /* 0xffffffffff887424 */ /* 0x000fe200078e00ff */
[----:B------:R-:W-:Y:S01]  /*08b0*/  ISETP.GE.U32.AND P0, PT, R16, UR4, PT ;  /* 0x0000000410007c0c */ /* 0x000fe2000bf06070 */
[----:B------:R-:W-:Y:S02]  /*08c0*/  IMAD.MOV.U32 R139, RZ, RZ, -0x1 ;  /* 0xffffffffff8b7424 */ /* 0x000fe400078e00ff */
[----:B------:R-:W-:Y:S01]  /*08d0*/  IMAD.MOV.U32 R23, RZ, RZ, -0x1 ;  /* 0xffffffffff177424 */ /* 0x000fe200078e00ff */
[----:B------:R-:W-:-:S13]  /*08e0*/  ISETP.GE.U32.AND.EX P0, PT, R17, UR5, PT, P0 ;  /* 0x0000000511007c0c */ /* 0x000fda000bf06100 */
[----:B------:R-:W-:Y:S05]  /*08f0*/  @P0 BRA `(.L_x_5) ;  /* 0x0000000400540947 */ /* 0x000fea0003800000 */
[----:B------:R-:W0:Y:S01]  /*0900*/  LDC.64 R14, c[0x0][0x628] ;  /* 0x00018a00ff0e7b82 */ /* 0x000e220000000a00 */
[----:B------:R-:W-:Y:S02]  /*0910*/  IMAD.MOV.U32 R6, RZ, RZ, R16 ;  /* 0x000000ffff067224 */ /* 0x000fe400078e0010 */
[----:B------:R-:W-:-:S05]  /*0920*/  IMAD.MOV.U32 R7, RZ, RZ, R17 ;  /* 0x000000ffff077224 */ /* 0x000fca00078e0011 */
[----:B------:R-:W1:Y:S08]  /*0930*/  LDC R0, c[0x0][0x630] ;  /* 0x00018c00ff007b82 */ /* 0x000e700000000800 */
[----:B------:R-:W2:Y:S01]  /*0940*/  LDC.64 R20, c[0x0][0x620] ;  /* 0x00018800ff147b82 */ /* 0x000ea20000000a00 */
[----:B0-----:R-:W-:-:S04]  /*0950*/  ISETP.NE.U32.AND P0, PT, R14, RZ, PT ;  /* 0x000000ff0e00720c */ /* 0x001fc80003f05070 */
[----:B------:R-:W-:-:S13]  /*0960*/  ISETP.NE.AND.EX P0, PT, R15, RZ, PT, P0 ;  /* 0x000000ff0f00720c */ /* 0x000fda0003f05300 */
[----:B-12---:R-:W-:Y:S05]  /*0970*/  @!P0 BRA `(.L_x_6) ;  /* 0x0000000000288947 */ /* 0x006fea0003800000 */
[----:B------:R-:W0:Y:S02]  /*0980*/  LDC R11, c[0x0][0x634] ;  /* 0x00018d00ff0b7b82 */ /* 0x000e240000000800 */
[----:B0-----:R-:W-:-:S05]  /*0990*/  IADD3 R11, P0, R16, R11, RZ ;  /* 0x0000000b100b7210 */ /* 0x001fca0007f1e0ff */
[----:B------:R-:W-:-:S04]  /*09a0*/  IMAD.X R13, RZ, RZ, R17, P0 ;  /* 0x000000ffff0d7224 */ /* 0x000fc800000e0611 */
[----:B------:R-:W-:-:S04]  /*09b0*/  IMAD.WIDE.U32 R6, R13, R14, RZ ;  /* 0x0000000e0d067225 */ /* 0x000fc800078e00ff */
[----:B------:R-:W-:-:S04]  /*09c0*/  IMAD.WIDE.U32 R8, P0, R11, R15, R6 ;  /* 0x0000000f0b087225 */ /* 0x000fc80007800006 */
[----:B------:R-:W-:-:S04]  /*09d0*/  IMAD.WIDE.U32 R6, R11, R14, RZ ;  /* 0x0000000e0b067225 */ /* 0x000fc800078e00ff */
[----:B------:R-:W-:Y:S01]  /*09e0*/  IMAD.X R11, RZ, RZ, RZ, P0 ;  /* 0x000000ffff0b7224 */ /* 0x000fe200000e06ff */
[----:B------:R-:W-:Y:S01]  /*09f0*/  IADD3 RZ, P0, R7, R8, RZ ;  /* 0x0000000807ff7210 */ /* 0x000fe20007f1e0ff */
[----:B------:R-:W-:-:S04]  /*0a00*/  IMAD.MOV.U32 R10, RZ, RZ, R9 ;  /* 0x000000ffff0a7224 */ /* 0x000fc800078e0009 */
[----:B------:R-:W-:-:S08]  /*0a10*/  IMAD.WIDE.U32.X R6, R13, R15, R10, P0 ;  /* 0x0000000f0d067225 */ /* 0x000fd000000e040a */
.L_x_6:
[-CC-:B------:R-:W-:Y:S01]  /*0a20*/  SHF.R.U64 R23, R6, R0.reuse, R7.reuse ;  /* 0x0000000006177219 */ /* 0x180fe20000001207 */
[----:B------:R-:W0:Y:S01]  /*0a30*/  LDC R10, c[0x0][0x618] ;  /* 0x00018600ff0a7b82 */ /* 0x000e220000000800 */
[----:B------:R-:W-:Y:S01]  /*0a40*/  SHF.R.U32.HI R5, RZ, R0, R7 ;  /* 0x00000000ff057219 */ /* 0x000fe20000011607 */
[----:B------:R-:W-:Y:S01]  /*0a50*/  ULDC UR4, c[0x0][0x150] ;  /* 0x0000540000047ab9 */ /* 0x000fe20000000800 */
[----:B------:R-:W-:Y:S02]  /*0a60*/  IADD3 R9, P0, RZ, -R23, RZ ;  /* 0x80000017ff097210 */ /* 0x000fe40007f1e0ff */
[----:B------:R-:W-:-:S03]  /*0a70*/  I2FP.F32.U32 R0, R4 ;  /* 0x0000000400007245 */ /* 0x000fc60000201000 */
[----:B------:R-:W1:Y:S01]  /*0a80*/  LDC.64 R28, c[0x0][0x640] ;  /* 0x00019000ff1c7b82 */ /* 0x000e620000000a00 */
[----:B------:R-:W-:Y:S02]  /*0a90*/  IMAD.X R11, RZ, RZ, ~R5, P0 ;  /* 0x000000ffff0b7224 */ /* 0x000fe400000e0e05 */
[----:B------:R-:W-:Y:S01]  /*0aa0*/  FMUL R0, R0, UR4 ;  /* 0x0000000400007c20 */ /* 0x000fe20008400000 */
[----:B------:R-:W-:Y:S01]  /*0ab0*/  IMAD.WIDE.U32 R6, R9, R20, R16 ;  /* 0x0000001409067225 */ /* 0x000fe200078e0010 */
[----:B------:R-:W-:-:S03]  /*0ac0*/  ULDC UR4, c[0x0][0x154] ;  /* 0x0000550000047ab9 */ /* 0x000fc60000000800 */
[----:B------:R-:W-:Y:S01]  /*0ad0*/  IMAD R8, R11, R20, RZ ;  /* 0x000000140b087224 */ /* 0x000fe200078e02ff */
[----:B------:R-:W2:Y:S01]  /*0ae0*/  LDC R5, c[0x0][0x144] ;  /* 0x00005100ff057b82 */ /* 0x000ea20000000800 */
[----:B------:R-:W3:Y:S02]  /*0af0*/  F2I.U32.TRUNC.NTZ R0, R0 ;  /* 0x0000000000007305 */ /* 0x000ee4000020f000 */
[----:B------:R-:W-:-:S04]  /*0b00*/  IMAD R9, R9, R21, R8 ;  /* 0x0000001509097224 */ /* 0x000fc800078e0208 */
[----:B------:R-:W-:Y:S01]  /*0b10*/  IMAD.IADD R7, R7, 0x1, R9 ;  /* 0x0000000107077824 */ /* 0x000fe200078e0209 */
[----:B------:R-:W4:Y:S01]  /*0b20*/  LDC R12, c[0x0][0x608] ;  /* 0x00018200ff0c7b82 */ /* 0x000f220000000800 */
[----:B------:R-:W-:-:S03]  /*0b30*/  IMAD.MOV.U32 R9, RZ, RZ, -0x1 ;  /* 0xffffffffff097424 */ /* 0x000fc600078e00ff */
[-CC-:B0-----:R-:W-:Y:S02]  /*0b40*/  SHF.R.U64 R20, R6, R10.reuse, R7.reuse ;  /* 0x0000000a06147219 */ /* 0x181fe40000001207 */
[----:B------:R-:W-:Y:S02]  /*0b50*/  I2FP.F32.U32 R6, R3 ;  /* 0x0000000300067245 */ /* 0x000fe40000201000 */
[----:B------:R-:W0:Y:S01]  /*0b60*/  LDC R26, c[0x0][0x658] ;  /* 0x00019600ff1a7b82 */ /* 0x000e220000000800 */
[----:B-1----:R-:W-:Y:S01]  /*0b70*/  ISETP.NE.U32.AND P0, PT, R28, RZ, PT ;  /* 0x000000ff1c00720c */ /* 0x002fe20003f05070 */
[----:B---3--:R-:W-:Y:S01]  /*0b80*/  IMAD.MOV R8, RZ, RZ, -R0 ;  /* 0x000000ffff087224 */ /* 0x008fe200078e0a00 */
[----:B------:R-:W-:Y:S01]  /*0b90*/  SHF.R.U32.HI R7, RZ, R10, R7 ;  /* 0x0000000aff077219 */ /* 0x000fe20000011607 */
[----:B------:R-:W-:Y:S01]  /*0ba0*/  FMUL R6, R6, UR4 ;  /* 0x0000000406067c20 */ /* 0x000fe20008400000 */
[----:B------:R-:W-:-:S03]  /*0bb0*/  ISETP.NE.AND.EX P0, PT, R29, RZ, PT, P0 ;  /* 0x000000ff1d00720c */ /* 0x000fc60003f05300 */
[----:B------:R-:W1:Y:S01]  /*0bc0*/  LDC R14, c[0x0][0x148] ;  /* 0x00005200ff0e7b82 */ /* 0x000e620000000800 */
[----:B--2---:R-:W-:-:S07]  /*0bd0*/  IMAD R0, R5, R8, R4 ;  /* 0x0000000805007224 */ /* 0x004fce00078e0204 */
[----:B------:R-:W2:Y:S01]  /*0be0*/  LDC R24, c[0x0][0x600] ;  /* 0x00018000ff187b82 */ /* 0x000ea20000000800 */
[-CC-:B----4-:R-:W-:Y:S02]  /*0bf0*/  SHF.R.U64 R30, R20, R12.reuse, R7.reuse ;  /* 0x0000000c141e7219 */ /* 0x190fe40000001207 */
[----:B------:R-:W-:Y:S01]  /*0c00*/  SHF.R.U32.HI R5, RZ, R12, R7 ;  /* 0x0000000cff057219 */ /* 0x000fe20000011607 */
[----:B------:R-:W-:Y:S01]  /*0c10*/  IMAD.MOV.U32 R7, RZ, RZ, 0x1 ;  /* 0x00000001ff077424 */ /* 0x000fe200078e00ff */
[----:B------:R3:W4:Y:S03]  /*0c20*/  F2I.U32.TRUNC.NTZ R12, R6 ;  /* 0x00000006000c7305 */ /* 0x000726000020f000 */
[----:B------:R-:W1:Y:S01]  /*0c30*/  LDC R15, c[0x0][0x648] ;  /* 0x00019200ff0f7b82 */ /* 0x000e620000000800 */
[-C--:B0-----:R-:W-:Y:S02]  /*0c40*/  SHF.L.U32 R4, R9, R26.reuse, RZ ;  /* 0x0000001a09047219 */ /* 0x081fe400000006ff */
[----:B------:R-:W-:-:S02]  /*0c50*/  SHF.R.U64 R32, R30, R26, R5 ;  /* 0x0000001a1e207219 */ /* 0x000fc40000001205 */
[----:B------:R-:W-:Y:S02]  /*0c60*/  LOP3.LUT R11, RZ, R4, RZ, 0x33, !PT ;  /* 0x00000004ff0b7212 */ /* 0x000fe400078e33ff */
[-C--:B------:R-:W-:Y:S01]  /*0c70*/  SHF.R.U32.HI R5, RZ, R26.reuse, R5 ;  /* 0x0000001aff057219 */ /* 0x080fe20000011605 */
[----:B------:R-:W0:Y:S01]  /*0c80*/  LDC R21, c[0x0][0x638] ;  /* 0x00018e00ff157b82 */ /* 0x000e220000000800 */
[----:B------:R-:W-:Y:S01]  /*0c90*/  SHF.L.U32 R10, R7, R26, RZ ;  /* 0x0000001a070a7219 */ /* 0x000fe200000006ff */
[----:B------:R-:W-:-:S06]  /*0ca0*/  IMAD.MOV.U32 R4, RZ, RZ, R32 ;  /* 0x000000ffff047224 */ /* 0x000fcc00078e0020 */
[----:B------:R-:W0:Y:S01]  /*0cb0*/  LDC R136, c[0x0][0x610] ;  /* 0x00018400ff887b82 */ /* 0x000e220000000800 */
[----:B---34-:R-:W-:Y:S05]  /*0cc0*/  @!P0 BRA `(.L_x_7) ;  /* 0x0000000000288947 */ /* 0x018fea0003800000 */
[----:B------:R-:W3:Y:S02]  /*0cd0*/  LDC R9, c[0x0][0x64c] ;  /* 0x00019300ff097b82 */ /* 0x000ee40000000800 */
[----:B---3--:R-:W-:-:S05]  /*0ce0*/  IADD3 R9, P0, R32, R9, RZ ;  /* 0x0000000920097210 */ /* 0x008fca0007f1e0ff */
        /* <DEDUP_REMOVED lines=8> */
.L_x_7:
[----:B-1----:R-:W-:Y:S01]  /*0d70*/  SHF.R.U64 R4, R4, R15, R5 ;  /* 0x0000000f04047219 */ /* 0x002fe20000001205 */
[----:B--2---:R-:W-:Y:S01]  /*0d80*/  VIADD R5, R24, 0xffffffff ;  /* 0xffffffff18057836 */ /* 0x004fe20000000000 */
[----:B------:R-:W-:Y:S01]  /*0d90*/  LOP3.LUT R11, R30, R11, RZ, 0xc0, !PT ;  /* 0x0000000b1e0b7212 */ /* 0x000fe200078ec0ff */
[----:B------:R-:W-:Y:S02]  /*0da0*/  IMAD.MOV R12, RZ, RZ, -R12 ;  /* 0x000000ffff0c7224 */ /* 0x000fe400078e0a0c */
[----:B------:R-:W-:Y:S01]  /*0db0*/  IMAD.MOV R6, RZ, RZ, -R4 ;  /* 0x000000ffff067224 */ /* 0x000fe200078e0a04 */
[----:B------:R-:W-:Y:S01]  /*0dc0*/  LOP3.LUT R5, R20, R5, RZ, 0xc0, !PT ;  /* 0x0000000514057212 */ /* 0x000fe200078ec0ff */
[----:B------:R-:W-:Y:S02]  /*0dd0*/  @P3 IMAD R0, R14, R12, R3 ;  /* 0x0000000c0e003224 */ /* 0x000fe400078e0203 */
[----:B------:R-:W-:Y:S02]  /*0de0*/  IMAD R11, R10, R4, R11 ;  /* 0x000000040a0b7224 */ /* 0x000fe400078e020b */
[----:B0-----:R-:W-:-:S02]  /*0df0*/  IMAD R3, R6, R21, R32 ;  /* 0x0000001506037224 */ /* 0x001fc400078e0220 */
[----:B------:R-:W-:Y:S02]  /*0e00*/  IMAD R136, R11, R136, R0 ;  /* 0x000000880b887224 */ /* 0x000fe400078e0200 */
[----:B------:R-:W-:Y:S02]  /*0e10*/  IMAD R3, R3, R24, R5 ;  /* 0x0000001803037224 */ /* 0x000fe400078e0205 */
[----:B------:R-:W-:-:S03]  /*0e20*/  IMAD.MOV.U32 R0, RZ, RZ, 0x1 ;  /* 0x00000001ff007424 */ /* 0x000fc600078e00ff */
[----:B------:R-:W-:Y:S02]  /*0e30*/  SEL R139, R3, R136, !P3 ;  /* 0x00000088038b7207 */ /* 0x000fe40005800000 */
[----:B------:R-:W-:-:S07]  /*0e40*/  SEL R136, R136, R3, !P3 ;  /* 0x0000000388887207 */ /* 0x000fce0005800000 */
.L_x_5:
[----:B------:R-:W-:-:S08]  /*0e50*/  NOP ;  /* 0x0000000000007918 */ /* 0x000fd00000000000 */
[----:B------:R-:W0:Y:S02]  /*0e60*/  USETMAXREG.TRY_ALLOC.CTAPOOL UP0, 0xe8 ;  /* 0x000000e8000079c8 */ /* 0x000e240008000600 */
[----:B0-----:R-:W-:-:S13]  /*0e70*/  PLOP3.LUT P0, PT, PT, PT, UP0, 0x80, 0x0 ;  /* 0x000000000000781c */ /* 0x001fda0003f0f008 */
[----:B------:R-:W-:Y:S05]  /*0e80*/  @!P0 BRA `(.L_x_5) ;  /* 0xfffffffc00f08947 */ /* 0x000fea000383ffff */
[----:B------:R-:W-:Y:S01]  /*0e90*/  ULDC.64 UR4, c[0x0][0x598] ;  /* 0x0001660000047ab9 */ /* 0x000fe20000000a00 */
[----:B------:R-:W-:Y:S01]  /*0ea0*/  ULDC.64 UR36, c[0x0][0x208] ;  /* 0x0000820000247ab9 */ /* 0x000fe20000000a00 */
[----:B------:R-:W-:-:S04]  /*0eb0*/  ISETP.NE.U32.AND P0, PT, RZ, UR4, PT ;  /* 0x00000004ff007c0c */ /* 0x000fc8000bf05070 */
[----:B------:R-:W-:-:S13]  /*0ec0*/  ISETP.NE.AND.EX P0, PT, RZ, UR5, PT, P0 ;  /* 0x00000005ff007c0c */ /* 0x000fda000bf05300 */
[----:B------:R-:W-:Y:S05]  /*0ed0*/  @!P0 BRA `(.L_x_8) ;  /* 0x00000000001c8947 */ /* 0x000fea0003800000 */
[----:B------:R-:W0:Y:S02]  /*0ee0*/  LDC.64 R4, c[0x0][0x598] ;  /* 0x00016600ff047b82 */ /* 0x000e240000000a00 */
[----:B0-----:R-:W2:Y:S02]  /*0ef0*/  LDG.E.64 R4, desc[UR36][R4.64] ;  /* 0x0000002404047981 */ /* 0x001ea4000c1e1b00 */
[----:B--2---:R-:W-:-:S04]  /*0f00*/  ISETP.NE.U32.AND P0, PT, R4, RZ, PT ;  /* 0x000000ff0400720c */ /* 0x004fc80003f05070 */
[----:B------:R-:W-:-:S13]  /*0f10*/  ISETP.NE.AND.EX P0, PT, R5, RZ, PT, P0 ;  /* 0x000000ff0500720c */ /* 0x000fda0003f05300 */
[----:B------:R-:W-:Y:S05]  /*0f20*/  @!P0 BRA `(.L_x_8) ;  /* 0x0000000000088947 */ /* 0x000fea0003800000 */
[----:B------:R0:W5:Y:S01]  /*0f30*/  LD.E R137, desc[UR36][R4.64] ;  /* 0x0000002404897980 */ /* 0x000162000c101900 */
[----:B------:R-:W-:Y:S05]  /*0f40*/  BRA `(.L_x_9) ;  /* 0x0000000000247947 */ /* 0x000fea0003800000 */
.L_x_8:
[----:B------:R-:W-:Y:S02]  /*0f50*/  ULDC.64 UR4, c[0x0][0x588] ;  /* 0x0001620000047ab9 */ /* 0x000fe40000000a00 */
[----:B------:R-:W-:-:S04]  /*0f60*/  ISETP.NE.U32.AND P0, PT, RZ, UR4, PT ;  /* 0x00000004ff007c0c */ /* 0x000fc8000bf05070 */
[----:B------:R-:W-:-:S13]  /*0f70*/  ISETP.NE.AND.EX P0, PT, RZ, UR5, PT, P0 ;  /* 0x00000005ff007c0c */ /* 0x000fda000bf05300 */
[----:B------:R-:W-:Y:S05]  /*0f80*/  @!P0 BRA `(.L_x_10) ;  /* 0x00000000000c8947 */ /* 0x000fea0003800000 */
[----:B------:R-:W0:Y:S02]  /*0f90*/  LDC.64 R4, c[0x0][0x588] ;  /* 0x00016200ff047b82 */ /* 0x000e240000000a00 */
[----:B0-----:R1:W5:Y:S01]  /*0fa0*/  LDG.E R137, desc[UR36][R4.64] ;  /* 0x0000002404897981 */ /* 0x001362000c1e1900 */
[----:B------:R-:W-:Y:S05]  /*0fb0*/  BRA `(.L_x_9) ;  /* 0x0000000000087947 */ /* 0x000fea0003800000 */
.L_x_10:
[----:B------:R-:W-:Y:S02]  /*0fc0*/  ULDC UR4, c[0x0][0x580] ;  /* 0x0001600000047ab9 */ /* 0x000fe40000000800 */
[----:B------:R-:W-:-:S07]  /*0fd0*/  IMAD.U32 R137, RZ, RZ, UR4 ;  /* 0x00000004ff897e24 */ /* 0x000fce000f8e00ff */
.L_x_9:
[----:B------:R-:W-:Y:S02]  /*0fe0*/  ULDC.64 UR4, c[0x0][0x5a0] ;  /* 0x0001680000047ab9 */ /* 0x000fe40000000a00 */
[----:B------:R-:W-:-:S04]  /*0ff0*/  ISETP.NE.U32.AND P0, PT, RZ, UR4, PT ;  /* 0x00000004ff007c0c */ /* 0x000fc8000bf05070 */
[----:B------:R-:W-:-:S13]  /*1000*/  ISETP.NE.AND.EX P0, PT, RZ, UR5, PT, P0 ;  /* 0x00000005ff007c0c */ /* 0x000fda000bf05300 */
[----:B------:R-:W-:Y:S05]  /*1010*/  @!P0 BRA `(.L_x_11) ;  /* 0x00000000001c8947 */ /* 0x000fea0003800000 */
[----:B01----:R-:W0:Y:S02]  /*1020*/  LDC.64 R4, c[0x0][0x5a0] ;  /* 0x00016800ff047b82 */ /* 0x003e240000000a00 */
[----:B0-----:R-:W2:Y:S02]  /*1030*/  LDG.E.64 R4, desc[UR36][R4.64] ;  /* 0x0000002404047981 */ /* 0x001ea4000c1e1b00 */
[----:B--2---:R-:W-:-:S04]  /*1040*/  ISETP.NE.U32.AND P0, PT, R4, RZ, PT ;  /* 0x000000ff0400720c */ /* 0x004fc80003f05070 */
[----:B------:R-:W-:-:S13]  /*1050*/  ISETP.NE.AND.EX P0, PT, R5, RZ, PT, P0 ;  /* 0x000000ff0500720c */ /* 0x000fda0003f05300 */
[----:B------:R-:W-:Y:S05]  /*1060*/  @!P0 BRA `(.L_x_11) ;  /* 0x0000000000088947 */ /* 0x000fea0003800000 */
[----:B------:R0:W5:Y:S01]  /*1070*/  LD.E R138, desc[UR36][R4.64] ;  /* 0x00000024048a7980 */ /* 0x000162000c101900 */
[----:B------:R-:W-:Y:S05]  /*1080*/  BRA `(.L_x_12) ;  /* 0x0000000000247947 */ /* 0x000fea0003800000 */
.L_x_11:
[----:B------:R-:W-:Y:S02]  /*1090*/  ULDC.64 UR4, c[0x0][0x590] ;  /* 0x0001640000047ab9 */ /* 0x000fe40000000a00 */
[----:B------:R-:W-:-:S04]  /*10a0*/  ISETP.NE.U32.AND P0, PT, RZ, UR4, PT ;  /* 0x00000004ff007c0c */ /* 0x000fc8000bf05070 */
[----:B------:R-:W-:-:S13]  /*10b0*/  ISETP.NE.AND.EX P0, PT, RZ, UR5, PT, P0 ;  /* 0x00000005ff007c0c */ /* 0x000fda000bf05300 */
[----:B------:R-:W-:Y:S05]  /*10c0*/  @!P0 BRA `(.L_x_13) ;  /* 0x00000000000c8947 */ /* 0x000fea0003800000 */
[----:B01----:R-:W0:Y:S02]  /*10d0*/  LDC.64 R4, c[0x0][0x590] ;  /* 0x00016400ff047b82 */ /* 0x003e240000000a00 */
[----:B0-----:R1:W5:Y:S01]  /*10e0*/  LDG.E R138, desc[UR36][R4.64] ;  /* 0x00000024048a7981 */ /* 0x001362000c1e1900 */
[----:B------:R-:W-:Y:S05]  /*10f0*/  BRA `(.L_x_12) ;  /* 0x0000000000087947 */ /* 0x000fea0003800000 */
.L_x_13:
[----:B------:R-:W-:Y:S02]  /*1100*/  ULDC UR4, c[0x0][0x584] ;  /* 0x0001610000047ab9 */ /* 0x000fe40000000800 */
[----:B------:R-:W-:-:S07]  /*1110*/  IMAD.U32 R138, RZ, RZ, UR4 ;  /* 0x00000004ff8a7e24 */ /* 0x000fce000f8e00ff */
.L_x_12:
[----:B------:R-:W-:-:S13]  /*1120*/  LOP3.LUT P0, RZ, R0, 0xff, RZ, 0xc0, !PT ;  /* 0x000000ff00ff7812 */ /* 0x000fda000780c0ff */
[----:B------:R-:W-:Y:S05]  /*1130*/  @!P0 EXIT ;  /* 0x000000000000894d */ /* 0x000fea0003800000 */
[----:B------:R-:W-:Y:S01]  /*1140*/  ULDC UR4, c[0x0][0x28c] ;  /* 0x0000a30000047ab9 */ /* 0x000fe20000000800 */
[----:B------:R-:W-:Y:S01]  /*1150*/  LOP3.LUT R150, R19, 0x1, RZ, 0xfc, !PT ;  /* 0x0000000113967812 */ /* 0x000fe200078efcff */
[----:B------:R-:W-:Y:S01]  /*1160*/  UIADD3 UR4, UR4, 0xf, URZ ;  /* 0x0000000f04047890 */ /* 0x000fe2000fffe03f */
[----:B------:R-:W-:Y:S01]  /*1170*/  UMOV UR38, URZ ;  /* 0x0000003f00267c82 */ /* 0x000fe20008000000 */
[----:B------:R-:W-:Y:S02]  /*1180*/  UMOV UR39, URZ ;  /* 0x0000003f00277c82 */ /* 0x000fe40008000000 */
[----:B------:R-:W-:-:S04]  /*1190*/  USHF.R.S32.HI UR5, URZ, 0x1f, UR4 ;  /* 0x0000001f3f057899 */ /* 0x000fc80008011404 */
[----:B------:R-:W-:-:S04]  /*11a0*/  ULEA.HI UR5, UR5, UR4, URZ, 0x4 ;  /* 0x0000000405057291 */ /* 0x000fc8000f8f203f */
[----:B------:R-:W-:-:S12]  /*11b0*/  USHF.R.S32.HI UR40, URZ, 0x4, UR5 ;  /* 0x000000043f287899 */ /* 0x000fd80008011405 */
.L_x_253:
[----:B------:R-:W-:Y:S01]  /*11c0*/  LOP3.LUT R0, R18, 0x80, RZ, 0xc0, !PT ;  /* 0x0000008012007812 */ /* 0x000fe200078ec0ff */
[----:B--2---:R-:W2:Y:S01]  /*11d0*/  S2UR UR6, SR_CgaCtaId ;  /* 0x00000000000679c3 */ /* 0x004ea20000008800 */
[----:B------:R-:W-:Y:S02]  /*11e0*/  UMOV UR41, 0x400 ;  /* 0x0000040000297882 */ /* 0x000fe40000000000 */
[----:B------:R-:W-:-:S06]  /*11f0*/  SHF.R.U32.HI R0, RZ, 0x7, R0 ;  /* 0x00000007ff007819 */ /* 0x000fcc0000011600 */
[----:B---3--:R-:W3:Y:S01]  /*1200*/  SHFL.IDX PT, R0, R0, RZ, 0x1f ;  /* 0x00001fff00007589 */ /* 0x008ee200000e0000 */
[----:B--2---:R-:W-:Y:S01]  /*1210*/  ULEA UR41, UR6, UR41, 0x18 ;  /* 0x0000002906297291 */ /* 0x004fe2000f8ec03f */
[----:B---3--:R-:W-:-:S13]  /*1220*/  R2UR UR4, R0 ;  /* 0x00000000000472ca */ /* 0x008fda00000e0000 */
[----:B------:R-:W-:-:S04]  /*1230*/  ULEA.HI UR5, UR4, UR4, URZ, 0x1 ;  /* 0x0000000404057291 */ /* 0x000fc8000f8f083f */
[----:B------:R-:W-:-:S04]  /*1240*/  ULOP3.LUT UR5, UR5, 0x1ffffe, URZ, 0xc0, !UPT ;  /* 0x001ffffe05057892 */ /* 0x000fc8000f8ec03f */
[----:B------:R-:W-:-:S03]  /*1250*/  UIADD3 UR5, UR4, -UR5, URZ ;  /* 0x8000000504057290 */ /* 0x000fc6000fffe03f */
[----:B------:R-:W-:Y:S01]  /*1260*/  ULDC UR4, c[0x0][0x28c] ;  /* 0x0000a30000047ab9 */ /* 0x000fe20000000800 */
[----:B------:R-:W-:Y:S01]  /*1270*/  ULEA UR5, UR5, UR41, 0xb ;  /* 0x0000002905057291 */ /* 0x000fe2000f8e583f */
[----:B------:R-:W-:-:S03]  /*1280*/  ISETP.LT.AND P0, PT, RZ, UR4, PT ;  /* 0x00000004ff007c0c */ /* 0x000fc6000bf01270 */
[----:B------:R-:W-:-:S04]  /*1290*/  UIADD3 UR5, UR5, 0x280, URZ ;  /* 0x0000028005057890 */ /* 0x000fc8000fffe03f */
[----:B------:R-:W-:-:S04]  /*12a0*/  USHF.R.U32.HI UR5, URZ, 0x4, UR5 ;  /* 0x000000043f057899 */ /* 0x000fc80008011605 */
[----:B------:R-:W-:Y:S02]  /*12b0*/  ULOP3.LUT UR42, UR5, 0x3fff, URZ, 0xc0, !UPT ;  /* 0x00003fff052a7892 */ /* 0x000fe4000f8ec03f */
[----:B-1--45:R-:W-:Y:S10]  /*12c0*/  @P0 BRA `(.L_x_14) ;  /* 0x0000000000400947 */ /* 0x032ff40003800000 */
[----:B------:R-:W-:Y:S01]  /*12d0*/  MOV R0, 0x0 ;  /* 0x0000000000007802 */ /* 0x000fe20000000f00 */
[----:B------:R-:W-:Y:S01]  /*12e0*/  ULDC.64 UR4, c[0x4][0x68] ;  /* 0x01001a0000047ab9 */ /* 0x000fe20000000a00 */
[----:B------:R-:W-:Y:S01]  /*12f0*/  ULDC.64 UR6, c[0x4][0x8] ;  /* 0x0100020000067ab9 */ /* 0x000fe20000000a00 */
[----:B01----:R-:W-:Y:S01]  /*1300*/  IMAD.U32 R4, RZ, RZ, UR4 ;  /* 0x00000004ff047e24 */ /* 0x003fe2000f8e00ff */
[----:B------:R0:W1:Y:S01]  /*1310*/  LDC.64 R14, c[0x4][R0] ;  /* 0x01000000000e7b82 */ /* 0x0000620000000a00 */
[----:B------:R-:W-:Y:S01]  /*1320*/  IMAD.U32 R5, RZ, RZ, UR5 ;  /* 0x00000005ff057e24 */ /* 0x000fe2000f8e00ff */
[----:B------:R-:W-:Y:S01]  /*1330*/  ULDC.64 UR4, c[0x4][0x70] ;  /* 0x01001c0000047ab9 */ /* 0x000fe20000000a00 */
[----:B------:R-:W-:Y:S02]  /*1340*/  IMAD.U32 R10, RZ, RZ, UR6 ;  /* 0x00000006ff0a7e24 */ /* 0x000fe4000f8e00ff */
[----:B------:R-:W-:Y:S02]  /*1350*/  IMAD.U32 R6, RZ, RZ, UR4 ;  /* 0x00000004ff067e24 */ /* 0x000fe4000f8e00ff */
[----:B------:R-:W-:-:S02]  /*1360*/  IMAD.U32 R7, RZ, RZ, UR5 ;  /* 0x00000005ff077e24 */ /* 0x000fc4000f8e00ff */
[----:B------:R-:W-:Y:S02]  /*1370*/  IMAD.U32 R11, RZ, RZ, UR7 ;  /* 0x00000007ff0b7e24 */ /* 0x000fe4000f8e00ff */
[----:B------:R-:W-:Y:S02]  /*1380*/  IMAD.MOV.U32 R8, RZ, RZ, 0x1e1 ;  /* 0x000001e1ff087424 */ /* 0x000fe400078e00ff */
[----:B------:R-:W-:Y:S02]  /*1390*/  IMAD.MOV.U32 R12, RZ, RZ, 0x1 ;  /* 0x00000001ff0c7424 */ /* 0x000fe400078e00ff */
[----:B0-----:R-:W-:-:S07]  /*13a0*/  IMAD.MOV.U32 R13, RZ, RZ, RZ ;  /* 0x000000ffff0d7224 */ /* 0x001fce00078e00ff */
[----:B------:R-:W-:-:S07]  /*13b0*/  LEPC R20, `(.L_x_14) ;  /* 0x000000001014794e */ /* 0x000fce0000000000 */
[----:B-1---5:R-:W-:Y:S05]  /*13c0*/  CALL.ABS.NOINC R14 ;  /* 0x000000000e007343 */ /* 0x022fea0003c00000 */
.L_x_14:
[----:B------:R-:W-:-:S13]  /*13d0*/  ISETP.NE.AND P0, PT, R150, 0x3, PT ;  /* 0x000000039600780c */ /* 0x000fda0003f05270 */
[----:B------:R-:W-:Y:S05]  /*13e0*/  @!P0 BRA `(.L_x_15) ;  /* 0x0000000000048947 */ /* 0x000fea0003800000 */
[----:B------:R-:W-:Y:S01]  /*13f0*/  BPT.TRAP 0x1 ;  /* 0x000000040000795c */ /* 0x000fe20000300000 */
.L_x_15:
[----:B------:R-:W-:Y:S02]  /*1400*/  IMAD.U32 R3, RZ, RZ, UR39 ;  /* 0x00000027ff037e24 */ /* 0x000fe4000f8e00ff */
[----:B------:R-:W-:-:S03]  /*1410*/  IMAD.U32 R0, RZ, RZ, UR38 ;  /* 0x00000026ff007e24 */ /* 0x000fc6000f8e00ff */
[----:B------:R-:W-:Y:S02]  /*1420*/  LEA R3, R3, UR41, 0x3 ;  /* 0x0000002903037c11 */ /* 0x000fe4000f8e18ff */
[----:B------:R-:W-:-:S04]  /*1430*/  SHF.L.U32 R0, R0, 0x1f, RZ ;  /* 0x0000001f00007819 */ /* 0x000fc800000006ff */
[----:B------:R2:W3:Y:S01]  /*1440*/  SYNCS.PHASECHK.TRANS64.TRYWAIT P1, [R3+URZ], R0 ;  /* 0x00000000030075a7 */ /* 0x0004e2000802017f */
[----:B------:R-:W-:Y:S05]  /*1450*/  @!P0 BRA `(.L_x_16) ;  /* 0x0000000000048947 */ /* 0x000fea0003800000 */
[----:B------:R-:W-:Y:S01]  /*1460*/  BPT.TRAP 0x1 ;  /* 0x000000040000795c */ /* 0x000fe20000300000 */
.L_x_16:
[----:B---3--:R-:W-:Y:S05]  /*1470*/  @P1 BRA `(.L_x_17) ;  /* 0x0000000000081947 */ /* 0x008fea0003800000 */
[----:B------:R-:W3:Y:S02]  /*1480*/  SYNCS.PHASECHK.TRANS64.TRYWAIT P1, [R3+URZ], R0 ;  /* 0x00000000030075a7 */ /* 0x000ee4000802017f */
[----:B---3--:R-:W-:Y:S05]  /*1490*/  @!P1 BRA `(.L_x_18) ;  /* 0x000000a400809947 */ /* 0x008fea0003800000 */
.L_x_17:
[----:B------:R-:W-:-:S04]  /*14a0*/  UISETP.LT.AND UP0, UPT, UR40, 0x1, UPT ;  /* 0x000000012800788c */ /* 0x000fc8000bf01270 */
[----:B------:R-:W-:-:S06]  /*14b0*/  USEL UR4, UR40, 0x1, UP0 ;  /* 0x0000000128047887 */ /* 0x000fcc0008000000 */
[----:B--23--:R-:W-:Y:S01]  /*14c0*/  IMAD.U32 R0, RZ, RZ, UR4 ;  /* 0x00000004ff007e24 */ /* 0x00cfe2000f8e00ff */
[----:B------:R-:W-:Y:S05]  /*14d0*/  WARPSYNC.ALL ;  /* 0x0000000000007948 */ /* 0x000fea0003800000 */
[----:B------:R-:W-:-:S04]  /*14e0*/  IADD3 R0, -R0, UR40, RZ ;  /* 0x0000002800007c10 */ /* 0x000fc8000fffe1ff */
[----:B------:R-:W-:Y:S01]  /*14f0*/  ISETP.GE.AND P1, PT, R0, 0x1, PT ;  /* 0x000000010000780c */ /* 0x000fe20003f26270 */
[----:B------:R-:W-:Y:S01]  /*1500*/  UIADD3 UR4, UR41, 0x22a80, URZ ;  /* 0x00022a8029047890 */ /* 0x000fe2000fffe03f */
[----:B------:R-:W-:Y:S01]  /*1510*/  WARPGROUP.ARRIVE ;  /* 0x00000000000079c5 */ /* 0x000fe20000000000 */
[----:B------:R-:W-:Y:S02]  /*1520*/  ULOP3.LUT UR28, UR42, 0x10000, URZ, 0xfc, !UPT ;  /* 0x000100002a1c7892 */ /* 0x000fe4000f8efc3f */
[----:B------:R-:W-:Y:S02]  /*1530*/  USHF.R.U32.HI UR4, URZ, 0x4, UR4 ;  /* 0x000000043f047899 */ /* 0x000fe40008011604 */
[----:B------:R-:W-:Y:S02]  /*1540*/  UIMAD UR24, UR39, 0x180, UR28 ;  /* 0x00000180271878a4 */ /* 0x000fe4000f8e021c */
[----:B------:R-:W-:Y:S01]  /*1550*/  ULOP3.LUT UR4, UR4, 0x3fff, URZ, 0xc0, !UPT ;  /* 0x00003fff04047892 */ /* 0x000fe2000f8ec03f */
[----:B------:R-:W-:Y:S01]  /*1560*/  UMOV UR5, 0xc0000010 ;  /* 0xc000001000057882 */ /* 0x000fe20000000000 */
[----:B------:R-:W-:-:S02]  /*1570*/  UMOV UR7, 0xc0000010 ;  /* 0xc000001000077882 */ /* 0x000fc40000000000 */
[----:B------:R-:W-:Y:S01]  /*1580*/  ULOP3.LUT UR29, UR4, 0x10000, URZ, 0xfc, !UPT ;  /* 0x00010000041d7892 */ /* 0x000fe2000f8efc3f */
[----:B------:R-:W-:Y:S02]  /*1590*/  UMOV UR9, UR5 ;  /* 0x0000000500097c82 */ /* 0x000fe40008000000 */
[----:B------:R-:W-:Y:S01]  /*15a0*/  UMOV UR4, UR24 ;  /* 0x0000001800047c82 */ /* 0x000fe20008000000 */
[----:B------:R-:W-:Y:S01]  /*15b0*/  UIMAD UR6, UR39, 0xe0, UR29 ;  /* 0x000000e0270678a4 */ /* 0x000fe2000f8e021d */
[----:B------:R-:W-:Y:S01]  /*15c0*/  UMOV UR8, UR4 ;  /* 0x0000000400087c82 */ /* 0x000fe20008000000 */
[----:B------:R-:W-:Y:S02]  /*15d0*/  UMOV UR11, 0xc0000010 ;  /* 0xc0000010000b7882 */ /* 0x000fe40000000000 */
[----:B------:R-:W-:Y:S02]  /*15e0*/  UIADD3 UR10, UR6, 0x20, URZ ;  /* 0x00000020060a7890 */ /* 0x000fe4000fffe03f */
[----:B------:R-:W-:Y:S01]  /*15f0*/  UIADD3 UR14, UR6, 0x40, URZ ;  /* 0x00000040060e7890 */ /* 0x000fe2000fffe03f */
[----:B------:R-:W-:-:S02]  /*1600*/  UMOV UR12, UR4 ;  /* 0x00000004000c7c82 */ /* 0x000fc40008000000 */
[----:B------:R-:W-:Y:S01]  /*1610*/  HGMMA.64x16x16.F32.BF16 R128, gdesc[UR4], RZ, !UPT, gsb0 ;  /* 0x00200000048079f0 */ /* 0x000fe2000c0018ff */
[----:B------:R-:W-:Y:S01]  /*1620*/  UMOV UR13, UR5 ;  /* 0x00000005000d7c82 */ /* 0x000fe20008000000 */
[----:B------:R-:W-:Y:S01]  /*1630*/  UMOV UR15, 0xc0000010 ;  /* 0xc0000010000f7882 */ /* 0x000fe20000000000 */
[----:B------:R-:W-:Y:S01]  /*1640*/  UIADD3 UR18, UR6, 0x60, URZ ;  /* 0x0000006006127890 */ /* 0x000fe2000fffe03f */
[----:B------:R-:W-:Y:S01]  /*1650*/  UMOV UR16, UR4 ;  /* 0x0000000400107c82 */ /* 0x000fe20008000000 */
        /* <DEDUP_REMOVED lines=8> */
[----:B------:R-:W-:Y:S01]  /*16e0*/  UMOV UR27, 0xc0000010 ;  /* 0xc0000010001b7882 */ /* 0x000fe20000000000 */
[----:B------:R-:W-:Y:S01]  /*16f0*/  UIADD3 UR34, UR6, 0xc0, URZ ;  /* 0x000000c006227890 */ /* 0x000fe2000fffe03f */
[----:B------:R-:W-:Y:S01]  /*1700*/  UMOV UR32, UR4 ;  /* 0x0000000400207c82 */ /* 0x000fe20008000000 */
[----:B------:R-:W-:Y:S01]  /*1710*/  UMOV UR33, UR5 ;  /* 0x0000000500217c82 */ /* 0x000fe20008000000 */
[----:B------:R-:W-:Y:S01]  /*1720*/  UMOV UR35, 0xc0000010 ;  /* 0xc000001000237882 */ /* 0x000fe20000000000 */
[----:B------:R-:W-:-:S02]  /*1730*/  WARPGROUP.DEPBAR.LE gsb0, 0x0 ;  /* 0x00008000000079c5 */ /* 0x000fc40000010000 */
[----:B------:R-:W-:-:S06]  /*1740*/  WARPGROUP.ARRIVE ;  /* 0x00000000000079c5 */ /* 0x000fcc0000000000 */
[----:B------:R-:W-:Y:S01]  /*1750*/  HGMMA.64x16x16.F32.BF16 R112, gdesc[UR8], RZ, !UPT, gsb0 ;  /* 0x00200000087079f0 */ /* 0x000fe2000c0018ff */
[----:B------:R-:W-:-:S03]  /*1760*/  UIADD3 UR8, UR24, 0x100, URZ ;  /* 0x0000010018087890 */ /* 0x000fc6000fffe03f */
[----:B------:R-:W-:Y:S01]  /*1770*/  UMOV UR24, UR4 ;  /* 0x0000000400187c82 */ /* 0x000fe20008000000 */
[----:B------:R-:W-:Y:S02]  /*1780*/  WARPGROUP.DEPBAR.LE gsb0, 0x0 ;  /* 0x00008000000079c5 */ /* 0x000fe40000010000 */
[----:B------:R-:W-:-:S06]  /*1790*/  WARPGROUP.ARRIVE ;  /* 0x00000000000079c5 */ /* 0x000fcc0000000000 */
[----:B------:R-:W-:Y:S03]  /*17a0*/  HGMMA.64x16x16.F32.BF16 R96, gdesc[UR12], RZ, !UPT, gsb0 ;  /* 0x002000000c6079f0 */ /* 0x000fe6000c0018ff */
        /* <DEDUP_REMOVED lines=11> */
[----:B------:R-:W-:Y:S01]  /*1860*/  HGMMA.64x16x16.F32.BF16 R32, gdesc[UR32], RZ, !UPT, gsb0 ;  /* 0x00200000202079f0 */ /* 0x000fe2000c0018ff */
[----:B------:R-:W-:Y:S01]  /*1870*/  UMOV UR32, UR8 ;  /* 0x0000000800207c82 */ /* 0x000fe20008000000 */
[----:B------:R-:W-:Y:S01]  /*1880*/  UMOV UR33, 0xc0000010 ;  /* 0xc000001000217882 */ /* 0x000fe20000000000 */
[----:B------:R-:W-:Y:S01]  /*1890*/  UMOV UR24, UR32 ;  /* 0x0000002000187c82 */ /* 0x000fe20008000000 */
        /* <DEDUP_REMOVED lines=11> */
[----:B------:R-:W-:-:S02]  /*1950*/  WARPGROUP.DEPBAR.LE gsb0, 0x0 ;  /* 0x00008000000079c5 */ /* 0x000fc40000010000 */
        /* <DEDUP_REMOVED lines=21> */
[----:B------:R-:W-:Y:S05]  /*1ab0*/  @!P1 BRA `(.L_x_19) ;  /* 0x0000000400ec9947 */ /* 0x000fea0003800000 */
[----:B------:R-:W-:Y:S01]  /*1ac0*/  UIADD3 UR30, UR39, 0x1, URZ ;  /* 0x00000001271e7890 */ /* 0x000fe2000fffe03f */
[----:B------:R-:W-:Y:S01]  /*1ad0*/  IMAD.MOV.U32 R3, RZ, RZ, R0 ;  /* 0x000000ffff037224 */ /* 0x000fe200078e0000 */
[----:B------:R-:W-:Y:S02]  /*1ae0*/  UMOV UR31, UR39 ;  /* 0x00000027001f7c82 */ /* 0x000fe40008000000 */
[----:B------:R-:W-:-:S04]  /*1af0*/  UISETP.NE.AND UP0, UPT, UR30, 0x17, UPT ;  /* 0x000000171e00788c */ /* 0x000fc8000bf05270 */
[----:B------:R-:W-:Y:S02]  /*1b00*/  USEL UR4, URZ, 0x1, UP0 ;  /* 0x000000013f047887 */ /* 0x000fe40008000000 */
[----:B------:R-:W-:Y:S02]  /*1b10*/  USEL UR30, UR30, URZ, UP0 ;  /* 0x0000003f1e1e7287 */ /* 0x000fe40008000000 */
[----:B------:R-:W-:-:S06]  /*1b20*/  ULOP3.LUT UR4, UR38, UR4, URZ, 0x3c, !UPT ;  /* 0x0000000426047292 */ /* 0x000fcc000f8e3c3f */
[----:B------:R-:W-:-:S07]  /*1b30*/  IMAD.U32 R6, RZ, RZ, UR4 ;  /* 0x00000004ff067e24 */ /* 0x000fce000f8e00ff */
.L_x_26:
[----:B------:R-:W-:Y:S05]  /*1b40*/  @!P0 BRA `(.L_x_20) ;  /* 0x0000000000048947 */ /* 0x000fea0003800000 */
[----:B------:R-:W-:Y:S01]  /*1b50*/  BPT.TRAP 0x1 ;  /* 0x000000040000795c */ /* 0x000fe20000300000 */
.L_x_20:
[----:B------:R-:W-:Y:S01]  /*1b60*/  ULEA UR4, UR30, UR41, 0x3 ;  /* 0x000000291e047291 */ /* 0x000fe2000f8e183f */
[----:B01----:R-:W-:-:S08]  /*1b70*/  SHF.L.U32 R4, R6, 0x1f, RZ ;  /* 0x0000001f06047819 */ /* 0x003fd000000006ff */
[----:B------:R0:W1:Y:S01]  /*1b80*/  SYNCS.PHASECHK.TRANS64.TRYWAIT P1, [UR4], R4 ;  /* 0x00000004ff0075a7 */ /* 0x0000620008020144 */
[----:B------:R-:W-:Y:S05]  /*1b90*/  @!P0 BRA `(.L_x_21) ;  /* 0x0000000000048947 */ /* 0x000fea0003800000 */
[----:B------:R-:W-:Y:S01]  /*1ba0*/  BPT.TRAP 0x1 ;  /* 0x000000040000795c */ /* 0x000fe20000300000 */
.L_x_21:
[----:B-1----:R-:W-:Y:S05]  /*1bb0*/  @P1 BRA `(.L_x_22) ;  /* 0x0000000000081947 */ /* 0x002fea0003800000 */
[----:B------:R-:W1:Y:S02]  /*1bc0*/  SYNCS.PHASECHK.TRANS64.TRYWAIT P1, [UR4], R4 ;  /* 0x00000004ff0075a7 */ /* 0x000e640008020144 */
[----:B-1----:R-:W-:Y:S05]  /*1bd0*/  @!P1 BRA `(.L_x_23) ;  /* 0x0000009c00c49947 */ /* 0x002fea0003800000 */
.L_x_22:
[----:B------:R-:W-:Y:S01]  /*1be0*/  UIMAD UR4, UR30, 0x180, UR28 ;  /* 0x000001801e0478a4 */ /* 0x000fe2000f8e021c */
[----:B------:R-:W-:Y:S01]  /*1bf0*/  WARPGROUP.ARRIVE ;  /* 0x00000000000079c5 */ /* 0x000fe20000000000 */
[----:B------:R-:W-:Y:S01]  /*1c00*/  UIMAD UR6, UR30, 0xe0, UR29 ;  /* 0x000000e01e0678a4 */ /* 0x000fe2000f8e021d */
[----:B------:R-:W-:Y:S01]  /*1c10*/  UMOV UR5, 0xc0000010 ;  /* 0xc000001000057882 */ /* 0x000fe20000000000 */
[----:B------:R-:W-:Y:S02]  /*1c20*/  UMOV UR7, 0xc0000010 ;  /* 0xc000001000077882 */ /* 0x000fe40000000000 */
[----:B------:R-:W-:Y:S01]  /*1c30*/  UIADD3 UR10, UR6, 0x20, URZ ;  /* 0x00000020060a7890 */ /* 0x000fe2000fffe03f */
[----:B------:R-:W-:Y:S01]  /*1c40*/  UMOV UR8, UR4 ;  /* 0x0000000400087c82 */ /* 0x000fe20008000000 */
[----:B------:R-:W-:Y:S01]  /*1c50*/  UMOV UR9, UR5 ;  /* 0x0000000500097c82 */ /* 0x000fe20008000000 */
[----:B------:R-:W-:Y:S02]  /*1c60*/  UMOV UR11, 0xc0000010 ;  /* 0xc0000010000b7882 */ /* 0x000fe40000000000 */
[----:B------:R-:W-:Y:S01]  /*1c70*/  HGMMA.64x16x16.F32.BF16 R128, gdesc[UR4], R128, gsb0 ;  /* 0x00200000048079f0 */ /* 0x000fe20008001880 */
        /* <DEDUP_REMOVED lines=22> */
[----:B------:R-:W-:Y:S01]  /*1de0*/  HGMMA.64x16x16.F32.BF16 R112, gdesc[UR8], R112, gsb0 ;  /* 0x00200000087079f0 */ /* 0x000fe20008001870 */
[----:B------:R-:W-:Y:S02]  /*1df0*/  UIADD3 UR8, UR4, 0x100, URZ ;  /* 0x0000010004087890 */ /* 0x000fe4000fffe03f */
[----:B------:R-:W-:Y:S02]  /*1e00*/  WARPGROUP.DEPBAR.LE gsb0, 0x0 ;  /* 0x00008000000079c5 */ /* 0x000fe40000010000 */
[----:B------:R-:W-:-:S06]  /*1e10*/  WARPGROUP.ARRIVE ;  /* 0x00000000000079c5 */ /* 0x000fcc0000000000 */
[----:B------:R-:W-:Y:S03]  /*1e20*/  HGMMA.64x16x16.F32.BF16 R96, gdesc[UR12], R96, gsb0 ;  /* 0x002000000c6079f0 */ /* 0x000fe60008001860 */
        /* <DEDUP_REMOVED lines=11> */
[----:B------:R-:W-:Y:S01]  /*1ee0*/  HGMMA.64x16x16.F32.BF16 R32, gdesc[UR32], R32, gsb0 ;  /* 0x00200000202079f0 */ /* 0x000fe20008001820 */
        /* <DEDUP_REMOVED lines=36> */
[----:B------:R-:W-:Y:S05]  /*2130*/  @!P0 BRA `(.L_x_24) ;  /* 0x0000000000048947 */ /* 0x000fea0003800000 */
[----:B------:R-:W-:Y:S01]  /*2140*/  BPT.TRAP 0x1 ;  /* 0x000000040000795c */ /* 0x000fe20000300000 */
.L_x_24:
[----:B------:R-:W-:Y:S01]  /*2150*/  ULEA UR4, UR31, UR41, 0x3 ;  /* 0x000000291f047291 */ /* 0x000fe2000f8e183f */
[----:B------:R-:W-:-:S03]  /*2160*/  ISETP.GT.U32.AND P1, PT, R19, 0x1, PT ;  /* 0x000000011300780c */ /* 0x000fc60003f24070 */
[----:B------:R-:W-:-:S04]  /*2170*/  UIADD3 UR4, UR4, 0xb8, URZ ;  /* 0x000000b804047890 */ /* 0x000fc8000fffe03f */
[----:B------:R-:W-:-:S09]  /*2180*/  UPRMT UR4, URZ, 0x654, UR4 ;  /* 0x000006543f047896 */ /* 0x000fd20008000004 */
[----:B------:R-:W-:Y:S01]  /*2190*/  SYNCS.ARRIVE.TRANS64.RED.A1T0 RZ, [UR4], RZ ;  /* 0x000000ffffff79a7 */ /* 0x000fe20008100404 */
[----:B------:R-:W-:Y:S05]  /*21a0*/  @P1 BRA `(.L_x_25) ;  /* 0x0000000000041947 */ /* 0x000fea0003800000 */
[----:B------:R-:W-:Y:S01]  /*21b0*/  BPT.TRAP 0x1 ;  /* 0x000000040000795c */ /* 0x000fe20000300000 */
.L_x_25:
[----:B------:R-:W-:Y:S01]  /*21c0*/  UIADD3 UR30, UR30, 0x1, URZ ;  /* 0x000000011e1e7890 */ /* 0x000fe2000fffe03f */
[C---:B------:R-:W-:Y:S01]  /*21d0*/  ISETP.GT.AND P1, PT, R3.reuse, 0x1, PT ;  /* 0x000000010300780c */ /* 0x040fe20003f24270 */
[----:B------:R-:W-:Y:S01]  /*21e0*/  UIADD3 UR31, UR31, 0x1, URZ ;  /* 0x000000011f1f7890 */ /* 0x000fe2000fffe03f */
[----:B------:R-:W-:Y:S01]  /*21f0*/  VIADD R3, R3, 0xffffffff ;  /* 0xffffffff03037836 */ /* 0x000fe20000000000 */
[----:B------:R-:W-:Y:S02]  /*2200*/  UISETP.NE.AND UP0, UPT, UR30, 0x17, UPT ;  /* 0x000000171e00788c */ /* 0x000fe4000bf05270 */
[----:B------:R-:W-:Y:S02]  /*2210*/  UISETP.NE.AND UP1, UPT, UR31, 0x17, UPT ;  /* 0x000000171f00788c */ /* 0x000fe4000bf25270 */
[----:B------:R-:W-:Y:S02]  /*2220*/  USEL UR4, URZ, 0x1, UP0 ;  /* 0x000000013f047887 */ /* 0x000fe40008000000 */
[----:B------:R-:W-:-:S02]  /*2230*/  USEL UR30, UR30, URZ, UP0 ;  /* 0x0000003f1e1e7287 */ /* 0x000fc40008000000 */
[----:B------:R-:W-:Y:S02]  /*2240*/  USEL UR31, UR31, URZ, UP1 ;  /* 0x0000003f1f1f7287 */ /* 0x000fe40008800000 */
[----:B------:R-:W-:Y:S01]  /*2250*/  LOP3.LUT R6, R6, UR4, RZ, 0x3c, !PT ;  /* 0x0000000406067c12 */ /* 0x000fe2000f8e3cff */
[----:B------:R-:W-:Y:S09]  /*2260*/  @P1 BRA `(.L_x_26) ;  /* 0xfffffff800341947 */ /* 0x000ff2000383ffff */
.L_x_19:
[----:B------:R-:W2:Y:S02]  /*2270*/  LDC R3, c[0x0][0x28c] ;  /* 0x0000a300ff037b82 */ /* 0x000ea40000000800 */
[----:B--2---:R-:W-:-:S13]  /*2280*/  ISETP.GE.AND P1, PT, R3, 0x1, PT ;  /* 0x000000010300780c */ /* 0x004fda0003f26270 */
[----:B------:R-:W-:Y:S05]  /*2290*/  @!P1 BRA `(.L_x_27) ;  /* 0x0000000000349947 */ /* 0x000fea0003800000 */
[----:B------:R-:W-:Y:S05]  /*22a0*/  @!P0 BRA `(.L_x_28) ;  /* 0x0000000000048947 */ /* 0x000fea0003800000 */
[----:B------:R-:W-:Y:S01]  /*22b0*/  BPT.TRAP 0x1 ;  /* 0x000000040000795c */ /* 0x000fe20000300000 */
.L_x_28:
[----:B------:R-:W-:Y:S01]  /*22c0*/  VIADD R0, R0, UR39 ;  /* 0x0000002700007c36 */ /* 0x000fe20008000000 */
[----:B------:R-:W-:-:S03]  /*22d0*/  ISETP.GT.U32.AND P0, PT, R19, 0x1, PT ;  /* 0x000000011300780c */ /* 0x000fc60003f04070 */
[----:B01----:R-:W-:-:S05]  /*22e0*/  IMAD.WIDE.U32 R4, R0, -0x4de9bd37, RZ ;  /* 0xb21642c900047825 */ /* 0x003fca00078e00ff */
[----:B------:R-:W-:-:S05]  /*22f0*/  SHF.R.U32.HI R5, RZ, 0x4, R5 ;  /* 0x00000004ff057819 */ /* 0x000fca0000011605 */
[----:B------:R-:W-:-:S05]  /*2300*/  IMAD R0, R5, -0x17, R0 ;  /* 0xffffffe905007824 */ /* 0x000fca00078e0200 */
[----:B------:R-:W-:-:S05]  /*2310*/  LEA R0, R0, UR41, 0x3 ;  /* 0x0000002900007c11 */ /* 0x000fca000f8e18ff */
[----:B------:R-:W-:-:S05]  /*2320*/  VIADD R0, R0, 0xb8 ;  /* 0x000000b800007836 */ /* 0x000fca0000000000 */
[----:B------:R-:W-:-:S04]  /*2330*/  PRMT R0, RZ, 0x654, R0 ;  /* 0x00000654ff007816 */ /* 0x000fc80000000000 */
[----:B------:R2:W-:Y:S01]  /*2340*/  SYNCS.ARRIVE.TRANS64.RED.A1T0 RZ, [R0+URZ], RZ ;  /* 0x000000ff00ff79a7 */ /* 0x0005e2000810043f */
[----:B------:R-:W-:Y:S05]  /*2350*/  @P0 BRA `(.L_x_27) ;  /* 0x0000000000040947 */ /* 0x000fea0003800000 */
[----:B------:R-:W-:Y:S01]  /*2360*/  BPT.TRAP 0x1 ;  /* 0x000000040000795c */ /* 0x000fe20000300000 */
.L_x_27:
[----:B01----:R-:W0:Y:S01]  /*2370*/  LDC R5, c[0x0][0x288] ;  /* 0x0000a200ff057b82 */ /* 0x003e220000000800 */
[----:B--2---:R-:W-:Y:S01]  /*2380*/  LOP3.LUT R0, R22, 0x1, RZ, 0xc0, !PT ;  /* 0x0000000116007812 */ /* 0x004fe200078ec0ff */
[----:B------:R-:W-:Y:S01]  /*2390*/  IMAD R139, R139, 0x70, RZ ;  /* 0x000000708b8b7824 */ /* 0x000fe200078e02ff */
[----:B------:R-:W-:Y:S01]  /*23a0*/  SHF.R.U32.HI R3, RZ, 0x2, R18 ;  /* 0x00000002ff037819 */ /* 0x000fe20000011612 */
[----:B------:R-:W-:Y:S01]  /*23b0*/  UIADD3 UR39, UR40, UR39, URZ ;  /* 0x0000002728277290 */ /* 0x000fe2000fffe03f */
[----:B------:R-:W-:Y:S01]  /*23c0*/  LOP3.LUT R4, R18, 0x60, RZ, 0xc0, !PT ;  /* 0x0000006012047812 */ /* 0x000fe200078ec0ff */
[----:B------:R-:W-:Y:S01]  /*23d0*/  IMAD.SHL.U32 R20, R0, 0x40, RZ ;  /* 0x0000004000147824 */ /* 0x000fe200078e00ff */
[----:B------:R-:W-:Y:S01]  /*23e0*/  LOP3.LUT R3, R3, 0x7, RZ, 0xc0, !PT ;  /* 0x0000000703037812 */ /* 0x000fe200078ec0ff */
[----:B------:R-:W-:Y:S01]  /*23f0*/  IMAD R6, R136, 0xc0, RZ ;  /* 0x000000c088067824 */ /* 0x000fe200078e02ff */
[----:B------:R-:W-:Y:S01]  /*2400*/  SHF.R.U32.HI R4, RZ, 0x1, R4 ;  /* 0x00000001ff047819 */ /* 0x000fe20000011604 */
[----:B------:R-:W-:Y:S01]  /*2410*/  UISETP.GT.U32.AND UP0, UPT, UR39, 0x16, UPT ;  /* 0x000000162700788c */ /* 0x000fe2000bf04070 */
[--C-:B------:R-:W-:Y:S01]  /*2420*/  LOP3.LUT R20, R20, 0x40, R3.reuse, 0xe2, !PT ;  /* 0x0000004014147812 */ /* 0x100fe200078ee203 */
[----:B------:R-:W-:Y:S01]  /*2430*/  IMAD.SHL.U32 R10, R18, 0x2, RZ ;  /* 0x00000002120a7824 */ /* 0x000fe200078e00ff */
[-C--:B------:R-:W-:Y:S01]  /*2440*/  IADD3 R3, RZ, -R4.reuse, -R3 ;  /* 0x80000004ff037210 */ /* 0x080fe20007ffe803 */
[----:B------:R-:W-:Y:S01]  /*2450*/  ULDC UR7, c[0x0][0x284] ;  /* 0x0000a10000077ab9 */ /* 0x000fe20000000800 */
[----:B------:R-:W-:Y:S01]  /*2460*/  UISETP.LT.U32.AND UP0, UPT, UR40, 0x17, UP0 ;  /* 0x000000172800788c */ /* 0x000fe20008701070 */
[----:B------:R-:W-:Y:S01]  /*2470*/  SHF.R.S32.HI R9, RZ, 0x1f, R23 ;  /* 0x0000001fff097819 */ /* 0x000fe20000011417 */
[----:B------:R-:W-:Y:S01]  /*2480*/  UISETP.GE.U32.AND UP1, UPT, UR40, 0x17, UPT ;  /* 0x000000172800788c */ /* 0x000fe2000bf26070 */
[----:B------:R-:W-:Y:S01]  /*2490*/  IMAD R3, R0, -0x40, R3 ;  /* 0xffffffc000037824 */ /* 0x000fe200078e0203 */
[----:B------:R-:W-:Y:S01]  /*24a0*/  LOP3.LUT R0, R18, 0x3, RZ, 0xc0, !PT ;  /* 0x0000000312007812 */ /* 0x000fe200078ec0ff */
[----:B------:R-:W-:Y:S01]  /*24b0*/  UIMAD.WIDE.U32 UR4, UR39, -0x4de9bd37, URZ ;  /* 0xb21642c9270478a5 */ /* 0x000fe2000f8e003f */
[C---:B------:R-:W-:Y:S01]  /*24c0*/  LOP3.LUT R10, R139.reuse, 0x6, R10, 0xf8, !PT ;  /* 0x000000068b0a7812 */ /* 0x040fe200078ef80a */
[----:B------:R-:W-:Y:S01]  /*24d0*/  USEL UR6, URZ, 0x1, !UP0 ;  /* 0x000000013f067887 */ /* 0x000fe2000c000000 */
[----:B------:R-:W-:Y:S01]  /*24e0*/  LOP3.LUT R20, R20, R4, RZ, 0xfc, !PT ;  /* 0x0000000414147212 */ /* 0x000fe200078efcff */
[----:B------:R-:W-:Y:S01]  /*24f0*/  ULDC.64 UR8, c[0x0][0x5d0] ;  /* 0x0001740000087ab9 */ /* 0x000fe20000000a00 */
[----:B0-----:R-:W-:Y:S01]  /*2500*/  ISETP.GE.AND P0, PT, R139, R5, PT ;  /* 0x000000058b00720c */ /* 0x001fe20003f06270 */
[----:B------:R-:W-:Y:S01]  /*2510*/  IMAD R8, R0, -0x2, R5 ;  /* 0xfffffffe00087824 */ /* 0x000fe200078e0205 */
[----:B------:R-:W-:Y:S01]  /*2520*/  SHF.R.S32.HI R11, RZ, 0x1f, R10 ;  /* 0x0000001fff0b7819 */ /* 0x000fe2000001140a */
[----:B------:R-:W-:Y:S01]  /*2530*/  IMAD R0, R9, UR8, RZ ;  /* 0x0000000809007c24 */ /* 0x000fe2000f8e02ff */
[C---:B------:R-:W-:Y:S01]  /*2540*/  ISETP.GE.OR P0, PT, R6.reuse, UR7, P0 ;  /* 0x0000000706007c0c */ /* 0x040fe20008706670 */
[----:B------:R-:W-:Y:S01]  /*2550*/  USHF.R.U32.HI UR4, URZ, 0x4, UR5 ;  /* 0x000000043f047899 */ /* 0x000fe20008011605 */
[----:B------:R-:W-:Y:S01]  /*2560*/  IMAD.MOV.U32 R21, RZ, RZ, RZ ;  /* 0x000000ffff157224 */ /* 0x000fe200078e00ff */
[----:B------:R-:W-:Y:S01]  /*2570*/  ULOP3.LUT UR38, UR38, UR6, URZ, 0x3c, !UPT ;  /* 0x0000000626267292 */ /* 0x000fe2000f8e3c3f */
[C---:B------:R-:W-:Y:S01]  /*2580*/  IMAD R7, R23.reuse, UR9, R0 ;  /* 0x0000000917077c24 */ /* 0x040fe2000f8e0200 */
[----:B------:R-:W-:Y:S01]  /*2590*/  UIMAD UR39, UR4, -0x17, UR39 ;  /* 0xffffffe9042778a4 */ /* 0x000fe2000f8e0227 */
[----:B------:R-:W-:Y:S01]  /*25a0*/  IMAD.WIDE.U32 R4, R23, UR8, R10 ;  /* 0x0000000817047c25 */ /* 0x000fe2000f8e000a */
[----:B------:R-:W-:Y:S01]  /*25b0*/  IADD3 R0, -R6, UR7, R3 ;  /* 0x0000000706007c10 */ /* 0x000fe2000fffe103 */
[----:B------:R-:W-:-:S02]  /*25c0*/  @UP1 ULOP3.LUT UR38, UR38, 0x1, UR4, 0x78, !UPT ;  /* 0x0000000126261892 */ /* 0x000fc4000f8e7804 */
[----:B------:R-:W-:-:S04]  /*25d0*/  IMAD.WIDE R20, R136, 0xc0, R20 ;  /* 0x000000c088147825 */ /* 0x000fc800078e0214 */
[----:B------:R-:W-:Y:S02]  /*25e0*/  IMAD.IADD R7, R5, 0x1, R7 ;  /* 0x0000000105077824 */ /* 0x000fe400078e0207 */
[----:B------:R-:W-:Y:S02]  /*25f0*/  IMAD.IADD R3, R8, 0x1, -R139 ;  /* 0x0000000108037824 */ /* 0x000fe400078e0a8b */
[----:B------:R-:W-:Y:S02]  /*2600*/  IMAD.MOV.U32 R136, RZ, RZ, -0x1 ;  /* 0xffffffffff887424 */ /* 0x000fe400078e00ff */
[----:B------:R-:W-:Y:S01]  /*2610*/  IMAD.MOV.U32 R6, RZ, RZ, R4 ;  /* 0x000000ffff067224 */ /* 0x000fe200078e0004 */
[----:B------:R-:W-:Y:S06]  /*2620*/  @P0 BRA `(.L_x_29) ;  /* 0x0000006c003c0947 */ /* 0x000fec0003800000 */
[----:B------:R-:W0:Y:S01]  /*2630*/  LDC.64 R4, c[0x0][0x5c8] ;  /* 0x00017200ff047b82 */ /* 0x000e220000000a00 */
[----:B-----5:R-:W-:Y:S01]  /*2640*/  FSETP.NEU.AND P2, PT, R138, RZ, PT ;  /* 0x000000ff8a00720b */ /* 0x020fe20003f4d000 */
[----:B------:R-:W-:Y:S01]  /*2650*/  BSSY B0, `(.L_x_29) ;  /* 0x00006cc000007945 */ /* 0x000fe20003800000 */
[----:B------:R-:W-:-:S04]  /*2660*/  ISETP.GT.AND P0, PT, R3, RZ, PT ;  /* 0x000000ff0300720c */ /* 0x000fc80003f04270 */
[----:B------:R-:W-:Y:S01]  /*2670*/  ISETP.GT.AND P1, PT, R0, RZ, P0 ;  /* 0x000000ff0000720c */ /* 0x000fe20000724270 */
[-C--:B0-----:R-:W-:Y:S02]  /*2680*/  IMAD R8, R21, R4.reuse, RZ ;  /* 0x0000000415087224 */ /* 0x081fe400078e02ff */
[----:B------:R-:W-:-:S04]  /*2690*/  IMAD.WIDE.U32 R144, R20, R4, R6 ;  /* 0x0000000414907225 */ /* 0x000fc800078e0006 */
[----:B------:R-:W-:-:S04]  /*26a0*/  IMAD R7, R20, R5, R8 ;  /* 0x0000000514077224 */ /* 0x000fc800078e0208 */
[----:B------:R-:W-:Y:S01]  /*26b0*/  IMAD.IADD R153, R145, 0x1, R7 ;  /* 0x0000000191997824 */ /* 0x000fe200078e0207 */
[----:B------:R-:W-:Y:S06]  /*26c0*/  @!P2 BRA `(.L_x_30) ;  /* 0x0000004c0048a947 */ /* 0x000fec0003800000 */
[----:B------:R-:W0:Y:S01]  /*26d0*/  LDC.64 R140, c[0x0][0x5b8] ;  /* 0x00016e00ff8c7b82 */ /* 0x000e220000000a00 */
[----:B------:R-:W-:-:S07]  /*26e0*/  ULDC.64 UR4, c[0x0][0x5c0] ;  /* 0x0001700000047ab9 */ /* 0x000fce0000000a00 */
[----:B------:R-:W1:Y:S08]  /*26f0*/  LDC.64 R142, c[0x0][0x5b0] ;  /* 0x00016c00ff8e7b82 */ /* 0x000e700000000a00 */
[----:B------:R-:W2:Y:S01]  /*2700*/  LDC.64 R12, c[0x0][0x5a8] ;  /* 0x00016a00ff0c7b82 */ /* 0x000ea20000000a00 */
[-C--:B0-----:R-:W-:Y:S02]  /*2710*/  IMAD R6, R9, R140.reuse, RZ ;  /* 0x0000008c09067224 */ /* 0x081fe400078e02ff */
[----:B------:R-:W-:-:S04]  /*2720*/  IMAD.WIDE.U32 R146, R23, R140, R10 ;  /* 0x0000008c17927225 */ /* 0x000fc800078e000a */
[----:B------:R-:W-:Y:S02]  /*2730*/  IMAD R141, R23, R141, R6 ;  /* 0x0000008d178d7224 */ /* 0x000fe400078e0206 */
[-C--:B-1----:R-:W-:Y:S02]  /*2740*/  IMAD R139, R21, R142.reuse, RZ ;  /* 0x0000008e158b7224 */ /* 0x082fe400078e02ff */
[----:B------:R-:W-:Y:S02]  /*2750*/  IMAD.IADD R149, R147, 0x1, R141 ;  /* 0x0000000193957824 */ /* 0x000fe400078e028d */
[----:B------:R-:W-:Y:S02]  /*2760*/  IMAD.MOV.U32 R148, RZ, RZ, R146 ;  /* 0x000000ffff947224 */ /* 0x000fe400078e0092 */
[C---:B------:R-:W-:Y:S02]  /*2770*/  IMAD R139, R20.reuse, R143, R139 ;  /* 0x0000008f148b7224 */ /* 0x040fe400078e028b */
[----:B------:R-:W-:-:S04]  /*2780*/  IMAD.WIDE.U32 R6, R20, R142, R148 ;  /* 0x0000008e14067225 */ /* 0x000fc800078e0094 */
[----:B------:R-:W-:Y:S01]  /*2790*/  IMAD.IADD R7, R7, 0x1, R139 ;  /* 0x0000000107077824 */ /* 0x000fe200078e028b */
[----:B--2---:R-:W-:-:S04]  /*27a0*/  LEA R8, P2, R6, R12, 0x1 ;  /* 0x0000000c06087211 */ /* 0x004fc800078408ff */
[----:B------:R-:W-:-:S05]  /*27b0*/  LEA.HI.X R9, R6, R13, R7, 0x1, P2 ;  /* 0x0000000d06097211 */ /* 0x000fca00010f0c07 */
[----:B------:R0:W2:Y:S01]  /*27c0*/  @P1 LDG.E.LTC128B.U16 R151, desc[UR36][R8.64] ;  /* 0x0000002408971981 */ /* 0x0000a2000c1e1520 */
[----:B------:R-:W-:Y:S01]  /*27d0*/  LEA R6, P2, R144, UR4, 0x1 ;  /* 0x0000000490067c11 */ /* 0x000fe2000f8408ff */
[----:B------:R-:W-:Y:S01]  /*27e0*/  IMAD.WIDE.U32 R14, R20, R142, R10 ;  /* 0x0000008e140e7225 */ /* 0x000fe200078e000a */
[----:B------:R-:W-:Y:S01]  /*27f0*/  ISETP.GT.AND P3, PT, R3, 0x1, PT ;  /* 0x000000010300780c */ /* 0x000fe20003f64270 */
[----:B------:R-:W-:Y:S01]  /*2800*/  BSSY B1, `(.L_x_31) ;  /* 0x0000011000017945 */ /* 0x000fe20003800000 */
[----:B------:R-:W-:Y:S01]  /*2810*/  SHF.L.U64.HI R145, R142, 0x3, R143 ;  /* 0x000000038e917819 */ /* 0x000fe2000001028f */
[----:B------:R-:W-:Y:S02]  /*2820*/  IMAD.IADD R15, R139, 0x1, R15 ;  /* 0x000000018b0f7824 */ /* 0x000fe400078e020f */
[----:B------:R-:W-:-:S04]  /*2830*/  IMAD.WIDE.U32 R14, R23, R140, R14 ;  /* 0x0000008c170e7225 */ /* 0x000fc800078e000e */
[----:B0-----:R-:W-:Y:S01]  /*2840*/  IMAD.IADD R9, R141, 0x1, R15 ;  /* 0x000000018d097824 */ /* 0x001fe200078e020f */
[----:B------:R-:W-:-:S04]  /*2850*/  LEA R8, P4, R14, R12, 0x1 ;  /* 0x0000000c0e087211 */ /* 0x000fc800078808ff */
[----:B------:R-:W-:Y:S01]  /*2860*/  LEA.HI.X R9, R14, R13, R9, 0x1, P4 ;  /* 0x0000000d0e097211 */ /* 0x000fe200020f0c09 */
[----:B--2---:R-:W-:-:S04]  /*2870*/  IMAD.U32 R7, R151, 0x10000, RZ ;  /* 0x0001000097077824 */ /* 0x004fc800078e00ff */
[----:B------:R-:W-:-:S04]  /*2880*/  FMUL R7, R7, R138 ;  /* 0x0000008a07077220 */ /* 0x000fc80000400000 */
[----:B------:R-:W-:Y:S01]  /*2890*/  FFMA R128, R128, R137, R7 ;  /* 0x0000008980807223 */ /* 0x000fe20000000007 */
[----:B------:R-:W-:Y:S01]  /*28a0*/  LEA.HI.X R7, R144, UR5, R153, 0x1, P2 ;  /* 0x0000000590077c11 */ /* 0x000fe200090f0c99 */
[----:B------:R-:W-:Y:S01]  /*28b0*/  IMAD.SHL.U32 R144, R142, 0x8, RZ ;  /* 0x000000088e907824 */ /* 0x000fe200078e00ff */
[----:B------:R-:W-:Y:S02]  /*28c0*/  ISETP.GT.AND P2, PT, R0, RZ, P3 ;  /* 0x000000ff0000720c */ /* 0x000fe40001f44270 */
[----:B------:R-:W-:-:S05]  /*28d0*/  F2FP.BF16.F32.PACK_AB R128, RZ, R128 ;  /* 0x00000080ff80723e */ /* 0x000fca00000010ff */
[----:B------:R0:W-:Y:S06]  /*28e0*/  @P1 STG.E.U16 desc[UR36][R6.64], R128 ;  /* 0x0000008006001986 */ /* 0x0001ec000c101524 */
[----:B------:R-:W-:Y:S05]  /*28f0*/  @!P2 BRA `(.L_x_32) ;  /* 0x000000000004a947 */ /* 0x000fea0003800000 */
[----:B------:R1:W5:Y:S02]  /*2900*/  LDG.E.LTC128B.U16 R151, desc[UR36][R8.64+0x2] ;  /* 0x0000022408977981 */ /* 0x000364000c1e1520 */
.L_x_32:
[----:B------:R-:W-:Y:S05]  /*2910*/  BSYNC B1 ;  /* 0x0000000000017941 */ /* 0x000fea0003800000 */
.L_x_31:
[C---:B-----5:R-:W-:Y:S01]  /*2920*/  IMAD.U32 R15, R151.reuse, 0x10000, RZ ;  /* 0x00010000970f7824 */ /* 0x060fe200078e00ff */
[----:B------:R-:W-:Y:S01]  /*2930*/  ISETP.GT.AND P1, PT, R0, 0x8, P0 ;  /* 0x000000080000780c */ /* 0x000fe20000724270 */
[----:B------:R-:W-:Y:S01]  /*2940*/  IMAD.WIDE.U32 R156, R20, R142, R144 ;  /* 0x0000008e149c7225 */ /* 0x000fe200078e0090 */
[----:B------:R-:W-:-:S03]  /*2950*/  PRMT R152, R151, 0x7610, R152 ;  /* 0x0000761097987816 */ /* 0x000fc60000000098 */
[----:B------:R-:W-:Y:S01]  /*2960*/  FMUL R14, R15, R138 ;  /* 0x0000008a0f0e7220 */ /* 0x000fe20000400000 */
[----:B------:R-:W-:Y:S01]  /*2970*/  IMAD.IADD R159, R139, 0x1, R157 ;  /* 0x000000018b9f7824 */ /* 0x000fe200078e029d */
[----:B------:R-:W-:Y:S02]  /*2980*/  IADD3 R15, P4, R146, R156, RZ ;  /* 0x0000009c920f7210 */ /* 0x000fe40007f9e0ff */
[----:B------:R-:W-:-:S03]  /*2990*/  FFMA R129, R129, R137, R14 ;  /* 0x0000008981817223 */ /* 0x000fc6000000000e */
[----:B0-----:R-:W-:Y:S02]  /*29a0*/  IMAD.X R128, R159, 0x1, R149, P4 ;  /* 0x000000019f807824 */ /* 0x001fe400020e0695 */
[----:B------:R-:W-:Y:S02]  /*29b0*/  F2FP.BF16.F32.PACK_AB R129, RZ, R129 ;  /* 0x00000081ff81723e */ /* 0x000fe400000010ff */
[----:B------:R-:W-:Y:S02]  /*29c0*/  LEA R14, P4, R15, R12, 0x1 ;  /* 0x0000000c0f0e7211 */ /* 0x000fe400078808ff */
[----:B------:R-:W-:Y:S02]  /*29d0*/  PRMT R155, R129, 0x7610, R155 ;  /* 0x00007610819b7816 */ /* 0x000fe4000000009b */
[----:B------:R-:W-:-:S03]  /*29e0*/  LEA.HI.X R15, R15, R13, R128, 0x1, P4 ;  /* 0x0000000d0f0f7211 */ /* 0x000fc600020f0c80 */
[----:B------:R0:W-:Y:S04]  /*29f0*/  @P2 STG.E.U16 desc[UR36][R6.64+0x2], R155 ;  /* 0x0000029b06002986 */ /* 0x0001e8000c101524 */
[----:B------:R2:W3:Y:S01]  /*2a00*/  @P1 LDG.E.LTC128B.U16 R152, desc[UR36][R14.64] ;  /* 0x000000240e981981 */ /* 0x0004e2000c1e1520 */
[----:B------:R-:W-:Y:S01]  /*2a10*/  IADD3 R154, P2, R10, R156, RZ ;  /* 0x0000009c0a9a7210 */ /* 0x000fe20007f5e0ff */
[C---:B------:R-:W-:Y:S01]  /*2a20*/  IMAD.SHL.U32 R151, R4.reuse, 0x10, RZ ;  /* 0x0000001004977824 */ /* 0x040fe200078e00ff */
[----:B------:R-:W-:Y:S01]  /*2a30*/  SHF.L.U64.HI R153, R4, 0x4, R5 ;  /* 0x0000000404997819 */ /* 0x000fe20000010205 */
[----:B------:R-:W-:Y:S03]  /*2a40*/  BSSY B1, `(.L_x_33) ;  /* 0x0000010000017945 */ /* 0x000fe60003800000 */
[----:B------:R-:W-:Y:S01]  /*2a50*/  IADD3 R128, P4, R151, R6, RZ ;  /* 0x0000000697807210 */ /* 0x000fe20007f9e0ff */
[----:B0-----:R-:W-:Y:S01]  /*2a60*/  IMAD.X R155, R11, 0x1, R159, P2 ;  /* 0x000000010b9b7824 */ /* 0x001fe200010e069f */
[----:B------:R-:W-:Y:S01]  /*2a70*/  ISETP.GT.AND P2, PT, R0, 0x8, P3 ;  /* 0x000000080000780c */ /* 0x000fe20001f44270 */
[----:B------:R-:W-:-:S03]  /*2a80*/  IMAD.WIDE.U32 R154, R23, R140, R154 ;  /* 0x0000008c179a7225 */ /* 0x000fc600078e009a */
[----:B--2---:R-:W-:Y:S01]  /*2a90*/  LEA R14, P5, R154, R12, 0x1 ;  /* 0x0000000c9a0e7211 */ /* 0x004fe200078a08ff */
[----:B---3--:R-:W-:-:S04]  /*2aa0*/  IMAD.U32 R129, R152, 0x10000, RZ ;  /* 0x0001000098817824 */ /* 0x008fc800078e00ff */
[----:B------:R-:W-:-:S04]  /*2ab0*/  FMUL R129, R129, R138 ;  /* 0x0000008a81817220 */ /* 0x000fc80000400000 */
[----:B------:R-:W-:Y:S01]  /*2ac0*/  FFMA R129, R130, R137, R129 ;  /* 0x0000008982817223 */ /* 0x000fe20000000081 */
[----:B------:R-:W-:-:S04]  /*2ad0*/  IMAD.IADD R130, R141, 0x1, R155 ;  /* 0x000000018d827824 */ /* 0x000fc800078e029b */
[----:B------:R-:W-:Y:S01]  /*2ae0*/  F2FP.BF16.F32.PACK_AB R155, RZ, R129 ;  /* 0x00000081ff9b723e */ /* 0x000fe200000010ff */
[----:B------:R-:W-:Y:S01]  /*2af0*/  IMAD.X R129, R153, 0x1, R7, P4 ;  /* 0x0000000199817824 */ /* 0x000fe200020e0607 */
[----:B------:R-:W-:-:S04]  /*2b00*/  LEA.HI.X R15, R154, R13, R130, 0x1, P5 ;  /* 0x0000000d9a0f7211 */ /* 0x000fc800028f0c82 */
[----:B------:R0:W-:Y:S01]  /*2b10*/  @P1 STG.E.U16 desc[UR36][R128.64], R155 ;  /* 0x0000009b80001986 */ /* 0x0001e2000c101524 */
[----:B------:R-:W-:Y:S05]  /*2b20*/  @!P2 BRA `(.L_x_34) ;  /* 0x000000000004a947 */ /* 0x000fea0003800000 */
[----:B------:R2:W5:Y:S02]  /*2b30*/  LDG.E.LTC128B.U16 R152, desc[UR36][R14.64+0x2] ;  /* 0x000002240e987981 */ /* 0x000564000c1e1520 */
.L_x_34:
[----:B------:R-:W-:Y:S05]  /*2b40*/  BSYNC B1 ;  /* 0x0000000000017941 */ /* 0x000fea0003800000 */
.L_x_33:
[----:B0----5:R-:W-:Y:S01]  /*2b50*/  IMAD.U32 R155, R152, 0x10000, RZ ;  /* 0x00010000989b7824 */ /* 0x021fe200078e00ff */
[----:B------:R-:W-:Y:S01]  /*2b60*/  ISETP.GT.AND P1, PT, R3, 0x8, PT ;  /* 0x000000080300780c */ /* 0x000fe20003f24270 */
[----:B------:R-:W-:Y:S01]  /*2b70*/  BSSY B1, `(.L_x_35) ;  /* 0x000000c000017945 */ /* 0x000fe20003800000 */
[----:B------:R-:W-:Y:S02]  /*2b80*/  IMAD R157, R143, 0x78, RZ ;  /* 0x000000788f9d7824 */ /* 0x000fe400078e02ff */
[----:B------:R-:W-:Y:S01]  /*2b90*/  FMUL R130, R155, R138 ;  /* 0x0000008a9b827220 */ /* 0x000fe20000400000 */
[----:B------:R-:W-:-:S03]  /*2ba0*/  ISETP.GT.AND P4, PT, R0, RZ, P1 ;  /* 0x000000ff0000720c */ /* 0x000fc60000f84270 */
[----:B------:R-:W-:Y:S01]  /*2bb0*/  FFMA R130, R131, R137, R130 ;  /* 0x0000008983827223 */ /* 0x000fe20000000082 */
[----:B------:R-:W-:-:S04]  /*2bc0*/  IMAD.MOV.U32 R131, RZ, RZ, R159 ;  /* 0x000000ffff837224 */ /* 0x000fc800078e009f */
[----:B------:R-:W-:-:S04]  /*2bd0*/  F2FP.BF16.F32.PACK_AB R130, RZ, R130 ;  /* 0x00000082ff82723e */ /* 0x000fc800000010ff */
[----:B------:R-:W-:Y:S01]  /*2be0*/  PRMT R154, R130, 0x7610, R154 ;  /* 0x00007610829a7816 */ /* 0x000fe2000000009a */
[----:B------:R-:W-:-:S04]  /*2bf0*/  IMAD.MOV.U32 R130, RZ, RZ, R156 ;  /* 0x000000ffff827224 */ /* 0x000fc800078e009c */
[----:B------:R0:W-:Y:S01]  /*2c00*/  @P2 STG.E.U16 desc[UR36][R128.64+0x2], R154 ;  /* 0x0000029a80002986 */ /* 0x0001e2000c101524 */
[----:B------:R-:W-:Y:S05]  /*2c10*/  @!P4 BRA `(.L_x_36) ;  /* 0x000000000004c947 */ /* 0x000fea0003800000 */
[----:B------:R3:W5:Y:S02]  /*2c20*/  LDG.E.LTC128B.U16 R152, desc[UR36][R8.64+0x10] ;  /* 0x0000102408987981 */ /* 0x000764000c1e1520 */
.L_x_36:
[----:B------:R-:W-:Y:S05]  /*2c30*/  BSYNC B1 ;  /* 0x0000000000017941 */ /* 0x000fea0003800000 */
.L_x_35:
[----:B-----5:R-:W-:Y:S01]  /*2c40*/  IMAD.U32 R143, R152, 0x10000, RZ ;  /* 0x00010000988f7824 */ /* 0x020fe200078e00ff */
[----:B------:R-:W-:Y:S01]  /*2c50*/  BSSY B1, `(.L_x_37) ;  /* 0x000000d000017945 */ /* 0x000fe20003800000 */
[----:B------:R-:W-:-:S04]  /*2c60*/  IMAD.WIDE.U32 R130, R142, 0x78, R130 ;  /* 0x000000788e827825 */ /* 0x000fc800078e0082 */
[----:B------:R-:W-:Y:S01]  /*2c70*/  FMUL R143, R143, R138 ;  /* 0x0000008a8f8f7220 */ /* 0x000fe20000400000 */
[----:B------:R-:W-:Y:S01]  /*2c80*/  IMAD.IADD R159, R131, 0x1, R157 ;  /* 0x00000001839f7824 */ /* 0x000fe200078e029d */
[----:B0-----:R-:W-:Y:S02]  /*2c90*/  IADD3 R154, P2, P5, R146, R130, R144 ;  /* 0x00000082929a7210 */ /* 0x001fe40007d5e090 */
[----:B------:R-:W-:Y:S02]  /*2ca0*/  FFMA R143, R132, R137, R143 ;  /* 0x00000089848f7223 */ /* 0x000fe4000000008f */
[----:B------:R-:W-:-:S03]  /*2cb0*/  IADD3.X R155, R149, R159, R145, P2, P5 ;  /* 0x0000009f959b7210 */ /* 0x000fc600017ea491 */
[----:B------:R-:W-:Y:S02]  /*2cc0*/  F2FP.BF16.F32.PACK_AB R143, RZ, R143 ;  /* 0x0000008fff8f723e */ /* 0x000fe400000010ff */
[----:B------:R-:W-:-:S03]  /*2cd0*/  ISETP.GT.AND P2, PT, R3, 0x9, PT ;  /* 0x000000090300780c */ /* 0x000fc60003f44270 */
[----:B------:R0:W-:Y:S01]  /*2ce0*/  @P4 STG.E.U16 desc[UR36][R6.64+0x10], R143 ;  /* 0x0000108f06004986 */ /* 0x0001e2000c101524 */
[----:B------:R-:W-:-:S13]  /*2cf0*/  ISETP.GT.AND P5, PT, R0, RZ, P2 ;  /* 0x000000ff0000720c */ /* 0x000fda00017a4270 */
[----:B0-----:R-:W-:Y:S05]  /*2d00*/  @!P5 BRA `(.L_x_38) ;  /* 0x000000000004d947 */ /* 0x001fea0003800000 */
[----:B------:R0:W5:Y:S02]  /*2d10*/  LDG.E.LTC128B.U16 R152, desc[UR36][R8.64+0x12] ;  /* 0x0000122408987981 */ /* 0x000164000c1e1520 */
.L_x_38:
[----:B------:R-:W-:Y:S05]  /*2d20*/  BSYNC B1 ;  /* 0x0000000000017941 */ /* 0x000fea0003800000 */
.L_x_37:
[----:B-----5:R-:W-:Y:S01]  /*2d30*/  IMAD.U32 R143, R152, 0x10000, RZ ;  /* 0x00010000988f7824 */ /* 0x020fe200078e00ff */
[----:B------:R-:W-:Y:S01]  /*2d40*/  ISETP.GT.AND P4, PT, R0, 0x8, P1 ;  /* 0x000000080000780c */ /* 0x000fe20000f84270 */
[----:B------:R-:W-:Y:S02]  /*2d50*/  BSSY B1, `(.L_x_39) ;  /* 0x0000007000017945 */ /* 0x000fe40003800000 */
[----:B------:R-:W-:-:S04]  /*2d60*/  FMUL R132, R143, R138 ;  /* 0x0000008a8f847220 */ /* 0x000fc80000400000 */
[----:B------:R-:W-:-:S05]  /*2d70*/  FFMA R132, R133, R137, R132 ;  /* 0x0000008985847223 */ /* 0x000fca0000000084 */
[----:B------:R-:W-:-:S05]  /*2d80*/  F2FP.BF16.F32.PACK_AB R132, RZ, R132 ;  /* 0x00000084ff84723e */ /* 0x000fca00000010ff */
[----:B------:R4:W-:Y:S01]  /*2d90*/  @P5 STG.E.U16 desc[UR36][R6.64+0x12], R132 ;  /* 0x0000128406005986 */ /* 0x0009e2000c101524 */
[----:B------:R-:W-:Y:S05]  /*2da0*/  @!P4 BRA `(.L_x_40) ;  /* 0x000000000004c947 */ /* 0x000fea0003800000 */
[----:B------:R0:W5:Y:S02]  /*2db0*/  LDG.E.LTC128B.U16 R152, desc[UR36][R14.64+0x10] ;  /* 0x000010240e987981 */ /* 0x000164000c1e1520 */
.L_x_40:
[----:B------:R-:W-:Y:S05]  /*2dc0*/  BSYNC B1 ;  /* 0x0000000000017941 */ /* 0x000fea0003800000 */
.L_x_39:
        /* <DEDUP_REMOVED lines=9> */
.L_x_42:
[----:B------:R-:W-:Y:S05]  /*2e60*/  BSYNC B1 ;  /* 0x0000000000017941 */ /* 0x000fea0003800000 */
.L_x_41:
[----:B-----5:R-:W-:-:S04]  /*2e70*/  IMAD.U32 R131, R152, 0x10000, RZ ;  /* 0x0001000098837824 */ /* 0x020fc800078e00ff */
[----:B----4-:R-:W-:Y:S01]  /*2e80*/  FMUL R132, R131, R138 ;  /* 0x0000008a83847220 */ /* 0x010fe20000400000 */
[----:B------:R-:W-:-:S03]  /*2e90*/  IADD3 R131, P4, R146, R130, RZ ;  /* 0x0000008292837210 */ /* 0x000fc60007f9e0ff */
[----:B------:R-:W-:Y:S02]  /*2ea0*/  FFMA R132, R135, R137, R132 ;  /* 0x0000008987847223 */ /* 0x000fe40000000084 */
[----:B------:R-:W-:Y:S01]  /*2eb0*/  IMAD.X R148, R159, 0x1, R149, P4 ;  /* 0x000000019f947824 */ /* 0x000fe200020e0695 */
[C---:B------:R-:W-:Y:S02]  /*2ec0*/  LEA R130, P4, R131.reuse, R12, 0x1 ;  /* 0x0000000c83827211 */ /* 0x040fe400078808ff */
[----:B------:R-:W-:Y:S02]  /*2ed0*/  F2FP.BF16.F32.PACK_AB R132, RZ, R132 ;  /* 0x00000084ff84723e */ /* 0x000fe400000010ff */
[----:B------:R-:W-:Y:S02]  /*2ee0*/  LEA.HI.X R131, R131, R13, R148, 0x1, P4 ;  /* 0x0000000d83837211 */ /* 0x000fe400020f0c94 */
[----:B0-----:R-:W-:-:S05]  /*2ef0*/  PRMT R133, R132, 0x7610, R133 ;  /* 0x0000761084857816 */ /* 0x001fca0000000085 */
[----:B------:R0:W-:Y:S01]  /*2f00*/  @P5 STG.E.U16 desc[UR36][R128.64+0x12], R133 ;  /* 0x0000128580005986 */ /* 0x0001e2000c101524 */
[----:B------:R-:W-:-:S13]  /*2f10*/  ISETP.GT.AND P5, PT, R0, 0x80, P0 ;  /* 0x000000800000780c */ /* 0x000fda00007a4270 */
[----:B------:R4:W2:Y:S01]  /*2f20*/  @P5 LDG.E.LTC128B.U16 R152, desc[UR36][R130.64] ;  /* 0x0000002482985981 */ /* 0x0008a2000c1e1520 */
[----:B------:R-:W-:Y:S01]  /*2f30*/  IMAD.WIDE.U32 R146, R142, 0x78, R144 ;  /* 0x000000788e927825 */ /* 0x000fe200078e0090 */
[----:B------:R-:W-:Y:S03]  /*2f40*/  BSSY B1, `(.L_x_43) ;  /* 0x0000016000017945 */ /* 0x000fe60003800000 */
[----:B------:R-:W-:Y:S02]  /*2f50*/  IMAD.IADD R149, R157, 0x1, R147 ;  /* 0x000000019d957824 */ /* 0x000fe400078e0293 */
[----:B------:R-:W-:Y:S02]  /*2f60*/  IMAD.MOV.U32 R148, RZ, RZ, R146 ;  /* 0x000000ffff947224 */ /* 0x000fe400078e0092 */
[----:B------:R-:W-:Y:S02]  /*2f70*/  IMAD R5, R5, 0xf0, RZ ;  /* 0x000000f005057824 */ /* 0x000fe400078e02ff */
[----:B0-----:R-:W-:-:S03]  /*2f80*/  IMAD.WIDE.U32 R132, R20, R142, R148 ;  /* 0x0000008e14847225 */ /* 0x001fc600078e0094 */
[----:B------:R-:W-:-:S04]  /*2f90*/  IADD3 R134, P4, R10, R132, RZ ;  /* 0x000000840a867210 */ /* 0x000fc80007f9e0ff */
[----:B------:R-:W-:-:S03]  /*2fa0*/  IADD3.X R135, R11, R139, R133, P4, !PT ;  /* 0x0000008b0b877210 */ /* 0x000fc600027fe485 */
[----:B------:R-:W-:-:S04]  /*2fb0*/  IMAD.WIDE.U32 R134, R23, R140, R134 ;  /* 0x0000008c17867225 */ /* 0x000fc800078e0086 */
[----:B----4-:R-:W-:Y:S01]  /*2fc0*/  IMAD.IADD R131, R141, 0x1, R135 ;  /* 0x000000018d837824 */ /* 0x010fe200078e0287 */
[----:B------:R-:W-:-:S04]  /*2fd0*/  LEA R130, P4, R134, R12, 0x1 ;  /* 0x0000000c86827211 */ /* 0x000fc800078808ff */
[----:B------:R-:W-:Y:S02]  /*2fe0*/  LEA.HI.X R131, R134, R13, R131, 0x1, P4 ;  /* 0x0000000d86837211 */ /* 0x000fe400020f0c83 */
[----:B------:R-:W-:Y:S01]  /*2ff0*/  ISETP.GT.AND P4, PT, R0, 0x80, P3 ;  /* 0x000000800000780c */ /* 0x000fe20001f84270 */
[----:B--2---:R-:W-:-:S04]  /*3000*/  IMAD.U32 R133, R152, 0x10000, RZ ;  /* 0x0001000098857824 */ /* 0x004fc800078e00ff */
[----:B------:R-:W-:-:S04]  /*3010*/  FMUL R133, R133, R138 ;  /* 0x0000008a85857220 */ /* 0x000fc80000400000 */
[----:B------:R-:W-:Y:S01]  /*3020*/  FFMA R120, R120, R137, R133 ;  /* 0x0000008978787223 */ /* 0x000fe20000000085 */
[----:B------:R-:W-:-:S04]  /*3030*/  IMAD.WIDE.U32 R132, R4, 0xf0, R128 ;  /* 0x000000f004847825 */ /* 0x000fc800078e0080 */
[----:B------:R-:W-:Y:S01]  /*3040*/  F2FP.BF16.F32.PACK_AB R120, RZ, R120 ;  /* 0x00000078ff78723e */ /* 0x000fe200000010ff */
[----:B------:R-:W-:Y:S02]  /*3050*/  IMAD.IADD R135, R133, 0x1, R5 ;  /* 0x0000000185877824 */ /* 0x000fe400078e0205 */
[----:B------:R-:W-:-:S05]  /*3060*/  @P5 IMAD.MOV.U32 R134, RZ, RZ, R132 ;  /* 0x000000ffff865224 */ /* 0x000fca00078e0084 */
[----:B------:R0:W-:Y:S01]  /*3070*/  @P5 STG.E.U16 desc[UR36][R134.64], R120 ;  /* 0x0000007886005986 */ /* 0x0001e2000c101524 */
[----:B------:R-:W-:Y:S05]  /*3080*/  @!P4 BRA `(.L_x_44) ;  /* 0x000000000004c947 */ /* 0x000fea0003800000 */
[----:B------:R2:W5:Y:S02]  /*3090*/  LDG.E.LTC128B.U16 R152, desc[UR36][R130.64+0x2] ;  /* 0x0000022482987981 */ /* 0x000564000c1e1520 */
.L_x_44:
[----:B------:R-:W-:Y:S05]  /*30a0*/  BSYNC B1 ;  /* 0x0000000000017941 */ /* 0x000fea0003800000 */
.L_x_43:
[----:B-----5:R-:W-:Y:S01]  /*30b0*/  IMAD.U32 R21, R152, 0x10000, RZ ;  /* 0x0001000098157824 */ /* 0x020fe200078e00ff */
[----:B------:R-:W-:Y:S01]  /*30c0*/  IADD3 R146, P5, R144, R146, RZ ;  /* 0x0000009290927210 */ /* 0x000fe20007fbe0ff */
[----:B------:R-:W-:Y:S01]  /*30d0*/  @P4 IMAD.MOV.U32 R144, RZ, RZ, R132 ;  /* 0x000000ffff904224 */ /* 0x000fe200078e0084 */
[----:B------:R-:W-:Y:S01]  /*30e0*/  ISETP.GT.AND P0, PT, R0, 0x88, P0 ;  /* 0x000000880000780c */ /* 0x000fe20000704270 */
[----:B0-----:R-:W-:Y:S01]  /*30f0*/  FMUL R120, R21, R138 ;  /* 0x0000008a15787220 */ /* 0x001fe20000400000 */
[----:B------:R-:W-:Y:S01]  /*3100*/  BSSY B1, `(.L_x_45) ;  /* 0x000000d000017945 */ /* 0x000fe20003800000 */
[----:B------:R-:W-:Y:S02]  /*3110*/  IMAD.X R147, R149, 0x1, R145, P5 ;  /* 0x0000000195937824 */ /* 0x000fe400028e0691 */
[----:B------:R-:W-:Y:S01]  /*3120*/  FFMA R120, R121, R137, R120 ;  /* 0x0000008979787223 */ /* 0x000fe20000000078 */
[----:B------:R-:W-:Y:S02]  /*3130*/  @P4 IMAD.MOV.U32 R145, RZ, RZ, R135 ;  /* 0x000000ffff914224 */ /* 0x000fe400078e0087 */
[----:B------:R-:W-:-:S02]  /*3140*/  IMAD.WIDE.U32 R142, R20, R142, R146 ;  /* 0x0000008e148e7225 */ /* 0x000fc400078e0092 */
[----:B------:R-:W-:-:S04]  /*3150*/  F2FP.BF16.F32.PACK_AB R120, RZ, R120 ;  /* 0x00000078ff78723e */ /* 0x000fc800000010ff */
[----:B------:R-:W-:Y:S02]  /*3160*/  PRMT R21, R120, 0x7610, R21 ;  /* 0x0000761078157816 */ /* 0x000fe40000000015 */
[----:B------:R-:W-:-:S03]  /*3170*/  IADD3 R120, P5, R10, R142, RZ ;  /* 0x0000008e0a787210 */ /* 0x000fc60007fbe0ff */
[----:B------:R0:W-:Y:S01]  /*3180*/  @P4 STG.E.U16 desc[UR36][R144.64+0x2], R21 ;  /* 0x0000021590004986 */ /* 0x0001e2000c101524 */
[----:B------:R-:W-:-:S04]  /*3190*/  LEA R20, P4, R154, R12, 0x1 ;  /* 0x0000000c9a147211 */ /* 0x000fc800078808ff */
[----:B0-----:R-:W-:Y:S01]  /*31a0*/  LEA.HI.X R21, R154, R13, R155, 0x1, P4 ;  /* 0x0000000d9a157211 */ /* 0x001fe200020f0c9b */
[----:B------:R-:W-:Y:S08]  /*31b0*/  @!P0 BRA `(.L_x_46) ;  /* 0x0000000000048947 */ /* 0x000ff00003800000 */
[----:B------:R0:W5:Y:S02]  /*31c0*/  LDG.E.LTC128B.U16 R152, desc[UR36][R20.64] ;  /* 0x0000002414987981 */ /* 0x000164000c1e1520 */
.L_x_46:
[----:B------:R-:W-:Y:S05]  /*31d0*/  BSYNC B1 ;  /* 0x0000000000017941 */ /* 0x000fea0003800000 */
.L_x_45:
[----:B0----5:R-:W-:Y:S01]  /*31e0*/  IMAD.U32 R21, R152, 0x10000, RZ ;  /* 0x0001000098157824 */ /* 0x021fe200078e00ff */
[----:B------:R-:W-:Y:S01]  /*31f0*/  IADD3.X R121, R11, R139, R143, P5, !PT ;  /* 0x0000008b0b797210 */ /* 0x000fe20002ffe48f */
[----:B------:R-:W-:Y:S01]  /*3200*/  BSSY B1, `(.L_x_47) ;  /* 0x000000e000017945 */ /* 0x000fe20003800000 */
[----:B------:R-:W-:Y:S01]  /*3210*/  IADD3 R10, P4, R151, R132, RZ ;  /* 0x00000084970a7210 */ /* 0x000fe20007f9e0ff */
[----:B------:R-:W-:Y:S01]  /*3220*/  FMUL R11, R21, R138 ;  /* 0x0000008a150b7220 */ /* 0x000fe20000400000 */
[----:B------:R-:W-:Y:S01]  /*3230*/  ISETP.GT.AND P3, PT, R0, 0x88, P3 ;  /* 0x000000880000780c */ /* 0x000fe20001f64270 */
[----:B------:R-:W-:-:S04]  /*3240*/  IMAD.WIDE.U32 R20, R23, R140, R120 ;  /* 0x0000008c17147225 */ /* 0x000fc800078e0078 */
[----:B------:R-:W-:Y:S01]  /*3250*/  FFMA R11, R122, R137, R11 ;  /* 0x000000897a0b7223 */ /* 0x000fe2000000000b */
[----:B------:R-:W-:Y:S01]  /*3260*/  IMAD.IADD R141, R141, 0x1, R21 ;  /* 0x000000018d8d7824 */ /* 0x000fe200078e0215 */
[----:B------:R-:W-:-:S03]  /*3270*/  LEA R12, P5, R20, R12, 0x1 ;  /* 0x0000000c140c7211 */ /* 0x000fc600078a08ff */
[----:B------:R-:W-:Y:S01]  /*3280*/  F2FP.BF16.F32.PACK_AB R21, RZ, R11 ;  /* 0x0000000bff15723e */ /* 0x000fe200000010ff */
[----:B------:R-:W-:Y:S01]  /*3290*/  IMAD.X R11, R135, 0x1, R153, P4 ;  /* 0x00000001870b7824 */ /* 0x000fe200020e0699 */
[----:B------:R-:W-:-:S04]  /*32a0*/  LEA.HI.X R13, R20, R13, R141, 0x1, P5 ;  /* 0x0000000d140d7211 */ /* 0x000fc800028f0c8d */
[----:B------:R0:W-:Y:S01]  /*32b0*/  @P0 STG.E.U16 desc[UR36][R10.64], R21 ;  /* 0x000000150a000986 */ /* 0x0001e2000c101524 */
[----:B------:R-:W-:Y:S05]  /*32c0*/  @!P3 BRA `(.L_x_48) ;  /* 0x000000000004b947 */ /* 0x000fea0003800000 */
[----:B------:R4:W5:Y:S02]  /*32d0*/  LDG.E.LTC128B.U16 R152, desc[UR36][R12.64+0x2] ;  /* 0x000002240c987981 */ /* 0x000964000c1e1520 */
.L_x_48:
[----:B------:R-:W-:Y:S05]  /*32e0*/  BSYNC B1 ;  /* 0x0000000000017941 */ /* 0x000fea0003800000 */
.L_x_47:
[----:B0----5:R-:W-:Y:S01]  /*32f0*/  IMAD.U32 R21, R152, 0x10000, RZ ;  /* 0x0001000098157824 */ /* 0x021fe200078e00ff */
        /* <DEDUP_REMOVED lines=8> */
.L_x_50:
[----:B------:R-:W-:Y:S05]  /*3380*/  BSYNC B1 ;  /* 0x0000000000017941 */ /* 0x000fea0003800000 */
.L_x_49:
[----:B-----5:R-:W-:Y:S01]  /*3390*/  IMAD.U32 R21, R152, 0x10000, RZ ;  /* 0x0001000098157824 */ /* 0x020fe200078e00ff */
[----:B------:R-:W-:Y:S01]  /*33a0*/  ISETP.GT.AND P3, PT, R0, 0x80, P2 ;  /* 0x000000800000780c */ /* 0x000fe20001764270 */
[----:B0-----:R-:W-:Y:S01]  /*33b0*/  @P0 IMAD.MOV.U32 R20, RZ, RZ, R132 ;  /* 0x000000ffff140224 */ /* 0x001fe200078e0084 */
[----:B------:R-:W-:Y:S01]  /*33c0*/  BSSY B1, `(.L_x_51) ;  /* 0x0000009000017945 */ /* 0x000fe20003800000 */
[----:B------:R-:W-:-:S04]  /*33d0*/  FMUL R21, R21, R138 ;  /* 0x0000008a15157220 */ /* 0x000fc80000400000 */
[----:B------:R-:W-:-:S05]  /*33e0*/  FFMA R21, R124, R137, R21 ;  /* 0x000000897c157223 */ /* 0x000fca0000000015 */
[----:B------:R-:W-:-:S04]  /*33f0*/  F2FP.BF16.F32.PACK_AB R21, RZ, R21 ;  /* 0x00000015ff15723e */ /* 0x000fc800000010ff */
[----:B------:R-:W-:Y:S01]  /*3400*/  PRMT R23, R21, 0x7610, R23 ;  /* 0x0000761015177816 */ /* 0x000fe20000000017 */
[----:B------:R-:W-:-:S05]  /*3410*/  @P0 IMAD.MOV.U32 R21, RZ, RZ, R135 ;  /* 0x000000ffff150224 */ /* 0x000fca00078e0087 */
[----:B------:R0:W-:Y:S01]  /*3420*/  @P0 STG.E.U16 desc[UR36][R20.64+0x10], R23 ;  /* 0x0000101714000986 */ /* 0x0001e2000c101524 */
[----:B------:R-:W-:Y:S05]  /*3430*/  @!P3 BRA `(.L_x_52) ;  /* 0x000000000004b947 */ /* 0x000fea0003800000 */
[----:B------:R0:W5:Y:S02]  /*3440*/  LDG.E.LTC128B.U16 R152, desc[UR36][R130.64+0x12] ;  /* 0x0000122482987981 */ /* 0x000164000c1e1520 */
.L_x_52:
[----:B------:R-:W-:Y:S05]  /*3450*/  BSYNC B1 ;  /* 0x0000000000017941 */ /* 0x000fea0003800000 */
.L_x_51:
[----:B0----5:R-:W-:Y:S01]  /*3460*/  IMAD.U32 R21, R152, 0x10000, RZ ;  /* 0x0001000098157824 */ /* 0x021fe200078e00ff */
[----:B------:R-:W-:Y:S01]  /*3470*/  ISETP.GT.AND P1, PT, R0, 0x88, P1 ;  /* 0x000000880000780c */ /* 0x000fe20000f24270 */
[----:B------:R-:W-:Y:S01]  /*3480*/  @P3 IMAD.MOV.U32 R133, RZ, RZ, R135 ;  /* 0x000000ffff853224 */ /* 0x000fe200078e0087 */
[----:B------:R-:W-:Y:S01]  /*3490*/  BSSY B1, `(.L_x_53) ;  /* 0x0000007000017945 */ /* 0x000fe20003800000 */
[----:B------:R-:W-:-:S04]  /*34a0*/  FMUL R20, R21, R138 ;  /* 0x0000008a15147220 */ /* 0x000fc80000400000 */
[----:B------:R-:W-:-:S05]  /*34b0*/  FFMA R20, R125, R137, R20 ;  /* 0x000000897d147223 */ /* 0x000fca0000000014 */
[----:B------:R-:W-:-:S05]  /*34c0*/  F2FP.BF16.F32.PACK_AB R20, RZ, R20 ;  /* 0x00000014ff14723e */ /* 0x000fca00000010ff */
[----:B------:R0:W-:Y:S01]  /*34d0*/  @P3 STG.E.U16 desc[UR36][R132.64+0x12], R20 ;  /* 0x0000121484003986 */ /* 0x0001e2000c101524 */
[----:B------:R-:W-:Y:S05]  /*34e0*/  @!P1 BRA `(.L_x_54) ;  /* 0x0000000000049947 */ /* 0x000fea0003800000 */
[----:B------:R0:W5:Y:S02]  /*34f0*/  LDG.E.LTC128B.U16 R152, desc[UR36][R12.64+0x10] ;  /* 0x000010240c987981 */ /* 0x000164000c1e1520 */
.L_x_54:
[----:B------:R-:W-:Y:S05]  /*3500*/  BSYNC B1 ;  /* 0x0000000000017941 */ /* 0x000fea0003800000 */
.L_x_53:
        /* <DEDUP_REMOVED lines=9> */
.L_x_56:
[----:B------:R-:W-:Y:S05]  /*35a0*/  BSYNC B1 ;  /* 0x0000000000017941 */ /* 0x000fea0003800000 */
.L_x_55:
[----:B0----5:R-:W-:Y:S01]  /*35b0*/  IMAD.U32 R21, R152, 0x10000, RZ ;  /* 0x0001000098157824 */ /* 0x021fe200078e00ff */
[----:B------:R-:W-:Y:S01]  /*35c0*/  ISETP.GT.AND P3, PT, R3, 0x10, PT ;  /* 0x000000100300780c */ /* 0x000fe20003f64270 */
[----:B------:R-:W-:Y:S02]  /*35d0*/  BSSY B1, `(.L_x_57) ;  /* 0x0000008000017945 */ /* 0x000fe40003800000 */
[----:B------:R-:W-:Y:S01]  /*35e0*/  FMUL R20, R21, R138 ;  /* 0x0000008a15147220 */ /* 0x000fe20000400000 */
[----:B------:R-:W-:-:S03]  /*35f0*/  ISETP.GT.AND P0, PT, R0, RZ, P3 ;  /* 0x000000ff0000720c */ /* 0x000fc60001f04270 */
[----:B------:R-:W-:-:S05]  /*3600*/  FFMA R20, R127, R137, R20 ;  /* 0x000000897f147223 */ /* 0x000fca0000000014 */
[----:B------:R-:W-:-:S05]  /*3610*/  F2FP.BF16.F32.PACK_AB R20, RZ, R20 ;  /* 0x00000014ff14723e */ /* 0x000fca00000010ff */
[----:B------:R0:W-:Y:S01]  /*3620*/  @P2 STG.E.U16 desc[UR36][R10.64+0x12], R20 ;  /* 0x000012140a002986 */ /* 0x0001e2000c101524 */
[----:B------:R-:W-:Y:S05]  /*3630*/  @!P0 BRA `(.L_x_58) ;  /* 0x0000000000048947 */ /* 0x000fea0003800000 */
[----:B------:R0:W5:Y:S02]  /*3640*/  LDG.E.LTC128B.U16 R152, desc[UR36][R8.64+0x20] ;  /* 0x0000202408987981 */ /* 0x000164000c1e1520 */
.L_x_58:
[----:B------:R-:W-:Y:S05]  /*3650*/  BSYNC B1 ;  /* 0x0000000000017941 */ /* 0x000fea0003800000 */
.L_x_57:
        /* <DEDUP_REMOVED lines=10> */
.L_x_60:
[----:B------:R-:W-:Y:S05]  /*3700*/  BSYNC B1 ;  /* 0x0000000000017941 */ /* 0x000fea0003800000 */
.L_x_59:
        /* <DEDUP_REMOVED lines=9> */
.L_x_62:
[----:B------:R-:W-:Y:S05]  /*37a0*/  BSYNC B1 ;  /* 0x0000000000017941 */ /* 0x000fea0003800000 */
.L_x_61:
        /* <DEDUP_REMOVED lines=9> */
.L_x_64:
[----:B------:R-:W-:Y:S05]  /*3840*/  BSYNC B1 ;  /* 0x0000000000017941 */ /* 0x000fea0003800000 */
.L_x_63:
        /* <DEDUP_REMOVED lines=10> */
.L_x_66:
[----:B------:R-:W-:Y:S05]  /*38f0*/  BSYNC B1 ;  /* 0x0000000000017941 */ /* 0x000fea0003800000 */
.L_x_65:
[----:B-----5:R-:W-:Y:S01]  /*3900*/  IMAD.U32 R11, R152, 0x10000, RZ ;  /* 0x00010000980b7824 */ /* 0x020fe200078e00ff */
        /* <DEDUP_REMOVED lines=9> */
.L_x_68:
[----:B------:R-:W-:Y:S05]  /*39a0*/  BSYNC B1 ;  /* 0x0000000000017941 */ /* 0x000fea0003800000 */
.L_x_67:
        /* <DEDUP_REMOVED lines=9> */
.L_x_70:
[----:B------:R-:W-:Y:S05]  /*3a40*/  BSYNC B1 ;  /* 0x0000000000017941 */ /* 0x000fea0003800000 */
.L_x_69:
        /* <DEDUP_REMOVED lines=9> */
.L_x_72:
[----:B------:R-:W-:Y:S05]  /*3ae0*/  BSYNC B1 ;  /* 0x0000000000017941 */ /* 0x000fea0003800000 */
.L_x_71:
        /* <DEDUP_REMOVED lines=9> */
.L_x_74:
[----:B------:R-:W-:Y:S05]  /*3b80*/  BSYNC B1 ;  /* 0x0000000000017941 */ /* 0x000fea0003800000 */
.L_x_73:
[----:B-----5:R-:W-:Y:S01]  /*3b90*/  IMAD.U32 R11, R152, 0x10000, RZ ;  /* 0x00010000980b7824 */ /* 0x020fe200078e00ff */
[----:B------:R-:W-:Y:S01]  /*3ba0*/  ISETP.GT.AND P4, PT, R0, 0x80, P2 ;  /* 0x000000800000780c */ /* 0x000fe20001784270 */
[----:B------:R-:W-:Y:S02]  /*3bb0*/  BSSY B1, `(.L_x_75) ;  /* 0x000000a000017945 */ /* 0x000fe40003800000 */
[----:B------:R-:W-:-:S04]  /*3bc0*/  FMUL R11, R11, R138 ;  /* 0x0000008a0b0b7220 */ /* 0x000fc80000400000 */
[----:B------:R-:W-:Y:S01]  /*3bd0*/  FFMA R104, R104, R137, R11 ;  /* 0x0000008968687223 */ /* 0x000fe2000000000b */
[----:B0-----:R-:W-:-:S04]  /*3be0*/  IMAD.WIDE.U32 R10, R4, 0xf0, R128 ;  /* 0x000000f0040a7825 */ /* 0x001fc800078e0080 */
[----:B------:R-:W-:Y:S01]  /*3bf0*/  F2FP.BF16.F32.PACK_AB R104, RZ, R104 ;  /* 0x00000068ff68723e */ /* 0x000fe200000010ff */
[----:B------:R-:W-:Y:S02]  /*3c00*/  IMAD.IADD R5, R5, 0x1, R11 ;  /* 0x0000000105057824 */ /* 0x000fe400078e020b */
[----:B------:R-:W-:-:S05]  /*3c10*/  IMAD.MOV.U32 R4, RZ, RZ, R10 ;  /* 0x000000ffff047224 */ /* 0x000fca00078e000a */
[----:B------:R0:W-:Y:S01]  /*3c20*/  @P5 STG.E.U16 desc[UR36][R4.64+0x20], R104 ;  /* 0x0000206804005986 */ /* 0x0001e2000c101524 */
[----:B------:R-:W-:Y:S05]  /*3c30*/  @!P4 BRA `(.L_x_76) ;  /* 0x000000000004c947 */ /* 0x000fea0003800000 */
[----:B------:R0:W5:Y:S02]  /*3c40*/  LDG.E.LTC128B.U16 R152, desc[UR36][R130.64+0x22] ;  /* 0x0000222482987981 */ /* 0x000164000c1e1520 */
.L_x_76:
[----:B------:R-:W-:Y:S05]  /*3c50*/  BSYNC B1 ;  /* 0x0000000000017941 */ /* 0x000fea0003800000 */
.L_x_75:
        /* <DEDUP_REMOVED lines=9> */
.L_x_78:
[----:B------:R-:W-:Y:S05]  /*3cf0*/  BSYNC B1 ;  /* 0x0000000000017941 */ /* 0x000fea0003800000 */
.L_x_77:
[----:B-----5:R-:W-:Y:S01]  /*3d00*/  IMAD.U32 R11, R152, 0x10000, RZ ;  /* 0x00010000980b7824 */ /* 0x020fe200078e00ff */
[----:B------:R-:W-:Y:S01]  /*3d10*/  IADD3 R10, P4, R151, R10, RZ ;  /* 0x0000000a970a7210 */ /* 0x000fe20007f9e0ff */
[----:B------:R-:W-:Y:S01]  /*3d20*/  BSSY B1, `(.L_x_79) ;  /* 0x0000009000017945 */ /* 0x000fe20003800000 */
[----:B------:R-:W-:Y:S01]  /*3d30*/  ISETP.GT.AND P2, PT, R0, 0x88, P2 ;  /* 0x000000880000780c */ /* 0x000fe20001744270 */
[----:B------:R-:W-:-:S04]  /*3d40*/  FMUL R11, R11, R138 ;  /* 0x0000008a0b0b7220 */ /* 0x000fc80000400000 */
[----:B------:R-:W-:-:S05]  /*3d50*/  FFMA R11, R106, R137, R11 ;  /* 0x000000896a0b7223 */ /* 0x000fca000000000b */
[----:B0-----:R-:W-:Y:S01]  /*3d60*/  F2FP.BF16.F32.PACK_AB R20, RZ, R11 ;  /* 0x0000000bff14723e */ /* 0x001fe200000010ff */
[----:B------:R-:W-:-:S05]  /*3d70*/  IMAD.X R11, R153, 0x1, R5, P4 ;  /* 0x00000001990b7824 */ /* 0x000fca00020e0605 */
[----:B------:R0:W-:Y:S01]  /*3d80*/  @P3 STG.E.U16 desc[UR36][R10.64+0x20], R20 ;  /* 0x000020140a003986 */ /* 0x0001e2000c101524 */
[----:B------:R-:W-:Y:S05]  /*3d90*/  @!P2 BRA `(.L_x_80) ;  /* 0x000000000004a947 */ /* 0x000fea0003800000 */
[----:B------:R0:W5:Y:S02]  /*3da0*/  LDG.E.LTC128B.U16 R152, desc[UR36][R12.64+0x22] ;  /* 0x000022240c987981 */ /* 0x000164000c1e1520 */
.L_x_80:
[----:B------:R-:W-:Y:S05]  /*3db0*/  BSYNC B1 ;  /* 0x0000000000017941 */ /* 0x000fea0003800000 */
.L_x_79:
[----:B-----5:R-:W-:Y:S01]  /*3dc0*/  IMAD.U32 R21, R152, 0x10000, RZ ;  /* 0x0001000098157824 */ /* 0x020fe200078e00ff */
[----:B------:R-:W-:Y:S01]  /*3dd0*/  ISETP.GT.AND P3, PT, R0, 0x80, P1 ;  /* 0x000000800000780c */ /* 0x000fe20000f64270 */
[----:B------:R-:W-:Y:S02]  /*3de0*/  BSSY B1, `(.L_x_81) ;  /* 0x0000007000017945 */ /* 0x000fe40003800000 */
[----:B0-----:R-:W-:-:S04]  /*3df0*/  FMUL R20, R21, R138 ;  /* 0x0000008a15147220 */ /* 0x001fc80000400000 */
[----:B------:R-:W-:-:S05]  /*3e00*/  FFMA R20, R107, R137, R20 ;  /* 0x000000896b147223 */ /* 0x000fca0000000014 */
[----:B------:R-:W-:-:S05]  /*3e10*/  F2FP.BF16.F32.PACK_AB R20, RZ, R20 ;  /* 0x00000014ff14723e */ /* 0x000fca00000010ff */
[----:B------:R0:W-:Y:S01]  /*3e20*/  @P2 STG.E.U16 desc[UR36][R10.64+0x22], R20 ;  /* 0x000022140a002986 */ /* 0x0001e2000c101524 */
[----:B------:R-:W-:Y:S05]  /*3e30*/  @!P3 BRA `(.L_x_82) ;  /* 0x000000000004b947 */ /* 0x000fea0003800000 */
[----:B------:R0:W5:Y:S02]  /*3e40*/  LDG.E.LTC128B.U16 R152, desc[UR36][R130.64+0x30] ;  /* 0x0000302482987981 */ /* 0x000164000c1e1520 */
.L_x_82:
[----:B------:R-:W-:Y:S05]  /*3e50*/  BSYNC B1 ;  /* 0x0000000000017941 */ /* 0x000fea0003800000 */
.L_x_81:
        /* <DEDUP_REMOVED lines=9> */
.L_x_84:
[----:B------:R-:W-:Y:S05]  /*3ef0*/  BSYNC B1 ;  /* 0x0000000000017941 */ /* 0x000fea0003800000 */
.L_x_83:
        /* <DEDUP_REMOVED lines=9> */
.L_x_86:
[----:B------:R-:W-:Y:S05]  /*3f90*/  BSYNC B1 ;  /* 0x0000000000017941 */ /* 0x000fea0003800000 */
.L_x_85:
        /* <DEDUP_REMOVED lines=9> */
.L_x_88:
[----:B------:R-:W-:Y:S05]  /*4030*/  BSYNC B1 ;  /* 0x0000000000017941 */ /* 0x000fea0003800000 */
.L_x_87:
        /* <DEDUP_REMOVED lines=10> */
.L_x_90:
[----:B------:R-:W-:Y:S05]  /*40e0*/  BSYNC B1 ;  /* 0x0000000000017941 */ /* 0x000fea0003800000 */
.L_x_89:
        /* <DEDUP_REMOVED lines=10> */
.L_x_92:
[----:B------:R-:W-:Y:S05]  /*4190*/  BSYNC B1 ;  /* 0x0000000000017941 */ /* 0x000fea0003800000 */
.L_x_91:
        /* <DEDUP_REMOVED lines=9> */
.L_x_94:
[----:B------:R-:W-:Y:S05]  /*4230*/  BSYNC B1 ;  /* 0x0000000000017941 */ /* 0x000fea0003800000 */
.L_x_93:
        /* <DEDUP_REMOVED lines=9> */
.L_x_96:
[----:B------:R-:W-:Y:S05]  /*42d0*/  BSYNC B1 ;  /* 0x0000000000017941 */ /* 0x000fea0003800000 */
.L_x_95:
        /* <DEDUP_REMOVED lines=10> */
.L_x_98:
[----:B------:R-:W-:Y:S05]  /*4380*/  BSYNC B1 ;  /* 0x0000000000017941 */ /* 0x000fea0003800000 */
.L_x_97:
        /* <DEDUP_REMOVED lines=10> */
.L_x_100:
[----:B------:R-:W-:Y:S05]  /*4430*/  BSYNC B1 ;  /* 0x0000000000017941 */ /* 0x000fea0003800000 */
.L_x_99:
        /* <DEDUP_REMOVED lines=9> */
.L_x_102:
[----:B------:R-:W-:Y:S05]  /*44d0*/  BSYNC B1 ;  /* 0x0000000000017941 */ /* 0x000fea0003800000 */
.L_x_101:
        /* <DEDUP_REMOVED lines=9> */
.L_x_104:
[----:B------:R-:W-:Y:S05]  /*4570*/  BSYNC B1 ;  /* 0x0000000000017941 */ /* 0x000fea0003800000 */
.L_x_103:
        /* <DEDUP_REMOVED lines=9> */
.L_x_106:
[----:B------:R-:W-:Y:S05]  /*4610*/  BSYNC B1 ;  /* 0x0000000000017941 */ /* 0x000fea0003800000 */
.L_x_105:
        /* <DEDUP_REMOVED lines=9> */
.L_x_108:
[----:B------:R-:W-:Y:S05]  /*46b0*/  BSYNC B1 ;  /* 0x0000000000017941 */ /* 0x000fea0003800000 */
.L_x_107:
        /* <DEDUP_REMOVED lines=9> */
.L_x_110:
[----:B------:R-:W-:Y:S05]  /*4750*/  BSYNC B1 ;  /* 0x0000000000017941 */ /* 0x000fea0003800000 */
.L_x_109:
        /* <DEDUP_REMOVED lines=9> */
.L_x_112:
[----:B------:R-:W-:Y:S05]  /*47f0*/  BSYNC B1 ;  /* 0x0000000000017941 */ /* 0x000fea0003800000 */
.L_x_111:
        /* <DEDUP_REMOVED lines=9> */
.L_x_114:
[----:B------:R-:W-:Y:S05]  /*4890*/  BSYNC B1 ;  /* 0x0000000000017941 */ /* 0x000fea0003800000 */
.L_x_113:
        /* <DEDUP_REMOVED lines=9> */
.L_x_116:
[----:B------:R-:W-:Y:S05]  /*4930*/  BSYNC B1 ;  /* 0x0000000000017941 */ /* 0x000fea0003800000 */
.L_x_115:
        /* <DEDUP_REMOVED lines=9> */
.L_x_118:
[----:B------:R-:W-:Y:S05]  /*49d0*/  BSYNC B1 ;  /* 0x0000000000017941 */ /* 0x000fea0003800000 */
.L_x_117:
        /* <DEDUP_REMOVED lines=9> */
.L_x_120:
[----:B------:R-:W-:Y:S05]  /*4a70*/  BSYNC B1 ;  /* 0x0000000000017941 */ /* 0x000fea0003800000 */
.L_x_119:
        /* <DEDUP_REMOVED lines=10> */
.L_x_122:
[----:B------:R-:W-:Y:S05]  /*4b20*/  BSYNC B1 ;  /* 0x0000000000017941 */ /* 0x000fea0003800000 */
.L_x_121:
        /* <DEDUP_REMOVED lines=10> */
.L_x_124:
[----:B------:R-:W-:Y:S05]  /*4bd0*/  BSYNC B1 ;  /* 0x0000000000017941 */ /* 0x000fea0003800000 */
.L_x_123:
        /* <DEDUP_REMOVED lines=9> */
.L_x_126:
[----:B------:R-:W-:Y:S05]  /*4c70*/  BSYNC B1 ;  /* 0x0000000000017941 */ /* 0x000fea0003800000 */
.L_x_125:
        /* <DEDUP_REMOVED lines=9> */
.L_x_128:
[----:B------:R-:W-:Y:S05]  /*4d10*/  BSYNC B1 ;  /* 0x0000000000017941 */ /* 0x000fea0003800000 */
.L_x_127:
        /* <DEDUP_REMOVED lines=10> */
.L_x_130:
[----:B------:R-:W-:Y:S05]  /*4dc0*/  BSYNC B1 ;  /* 0x0000000000017941 */ /* 0x000fea0003800000 */
.L_x_129:
        /* <DEDUP_REMOVED lines=10> */
.L_x_132:
[----:B------:R-:W-:Y:S05]  /*4e70*/  BSYNC B1 ;  /* 0x0000000000017941 */ /* 0x000fea0003800000 */
.L_x_131:
        /* <DEDUP_REMOVED lines=9> */
.L_x_134:
[----:B------:R-:W-:Y:S05]  /*4f10*/  BSYNC B1 ;  /* 0x0000000000017941 */ /* 0x000fea0003800000 */
.L_x_133:
        /* <DEDUP_REMOVED lines=9> */
.L_x_136:
[----:B------:R-:W-:Y:S05]  /*4fb0*/  BSYNC B1 ;  /* 0x0000000000017941 */ /* 0x000fea0003800000 */
.L_x_135:
        /* <DEDUP_REMOVED lines=9> */
.L_x_138:
[----:B------:R-:W-:Y:S05]  /*5050*/  BSYNC B1 ;  /* 0x0000000000017941 */ /* 0x000fea0003800000 */
.L_x_137:
        /* <DEDUP_REMOVED lines=9> */
.L_x_140:
[----:B------:R-:W-:Y:S05]  /*50f0*/  BSYNC B1 ;  /* 0x0000000000017941 */ /* 0x000fea0003800000 */
.L_x_139:
        /* <DEDUP_REMOVED lines=9> */
.L_x_142:
[----:B------:R-:W-:Y:S05]  /*5190*/  BSYNC B1 ;  /* 0x0000000000017941 */ /* 0x000fea0003800000 */
.L_x_141:
        /* <DEDUP_REMOVED lines=9> */
.L_x_144:
[----:B------:R-:W-:Y:S05]  /*5230*/  BSYNC B1 ;  /* 0x0000000000017941 */ /* 0x000fea0003800000 */
.L_x_143:
        /* <DEDUP_REMOVED lines=9> */
.L_x_146:
[----:B------:R-:W-:Y:S05]  /*52d0*/  BSYNC B1 ;  /* 0x0000000000017941 */ /* 0x000fea0003800000 */
.L_x_145:
        /* <DEDUP_REMOVED lines=9> */
.L_x_148:
[----:B------:R-:W-:Y:S05]  /*5370*/  BSYNC B1 ;  /* 0x0000000000017941 */ /* 0x000fea0003800000 */
.L_x_147:
        /* <DEDUP_REMOVED lines=9> */
.L_x_150:
[----:B------:R-:W-:Y:S05]  /*5410*/  BSYNC B1 ;  /* 0x0000000000017941 */ /* 0x000fea0003800000 */
.L_x_149:
        /* <DEDUP_REMOVED lines=9> */
.L_x_152:
[----:B------:R-:W-:Y:S05]  /*54b0*/  BSYNC B1 ;  /* 0x0000000000017941 */ /* 0x000fea0003800000 */
.L_x_151:
        /* <DEDUP_REMOVED lines=10> */
.L_x_154:
[----:B------:R-:W-:Y:S05]  /*5560*/  BSYNC B1 ;  /* 0x0000000000017941 */ /* 0x000fea0003800000 */
.L_x_153:
        /* <DEDUP_REMOVED lines=10> */
.L_x_156:
[----:B------:R-:W-:Y:S05]  /*5610*/  BSYNC B1 ;  /* 0x0000000000017941 */ /* 0x000fea0003800000 */
.L_x_155:
        /* <DEDUP_REMOVED lines=9> */
.L_x_158:
[----:B------:R-:W-:Y:S05]  /*56b0*/  BSYNC B1 ;  /* 0x0000000000017941 */ /* 0x000fea0003800000 */
.L_x_157:
        /* <DEDUP_REMOVED lines=9> */
.L_x_160:
[----:B------:R-:W-:Y:S05]  /*5750*/  BSYNC B1 ;  /* 0x0000000000017941 */ /* 0x000fea0003800000 */
.L_x_159:
        /* <DEDUP_REMOVED lines=10> */
.L_x_162:
[----:B------:R-:W-:Y:S05]  /*5800*/  BSYNC B1 ;  /* 0x0000000000017941 */ /* 0x000fea0003800000 */
.L_x_161:
        /* <DEDUP_REMOVED lines=10> */
.L_x_164:
[----:B------:R-:W-:Y:S05]  /*58b0*/  BSYNC B1 ;  /* 0x0000000000017941 */ /* 0x000fea0003800000 */
.L_x_163:
        /* <DEDUP_REMOVED lines=9> */
.L_x_166:
[----:B------:R-:W-:Y:S05]  /*5950*/  BSYNC B1 ;  /* 0x0000000000017941 */ /* 0x000fea0003800000 */
.L_x_165:
        /* <DEDUP_REMOVED lines=9> */
.L_x_168:
[----:B------:R-:W-:Y:S05]  /*59f0*/  BSYNC B1 ;  /* 0x0000000000017941 */ /* 0x000fea0003800000 */
.L_x_167:
        /* <DEDUP_REMOVED lines=9> */
.L_x_170:
[----:B------:R-:W-:Y:S05]  /*5a90*/  BSYNC B1 ;  /* 0x0000000000017941 */ /* 0x000fea0003800000 */
.L_x_169:
        /* <DEDUP_REMOVED lines=9> */
.L_x_172:
[----:B------:R-:W-:Y:S05]  /*5b30*/  BSYNC B1 ;  /* 0x0000000000017941 */ /* 0x000fea0003800000 */
.L_x_171:
        /* <DEDUP_REMOVED lines=9> */
.L_x_174:
[----:B------:R-:W-:Y:S05]  /*5bd0*/  BSYNC B1 ;  /* 0x0000000000017941 */ /* 0x000fea0003800000 */
.L_x_173:
        /* <DEDUP_REMOVED lines=9> */
.L_x_176:
[----:B------:R-:W-:Y:S05]  /*5c70*/  BSYNC B1 ;  /* 0x0000000000017941 */ /* 0x000fea0003800000 */
.L_x_175:
        /* <DEDUP_REMOVED lines=9> */
.L_x_178:
[----:B------:R-:W-:Y:S05]  /*5d10*/  BSYNC B1 ;  /* 0x0000000000017941 */ /* 0x000fea0003800000 */
.L_x_177:
        /* <DEDUP_REMOVED lines=9> */
.L_x_180:
[----:B------:R-:W-:Y:S05]  /*5db0*/  BSYNC B1 ;  /* 0x0000000000017941 */ /* 0x000fea0003800000 */
.L_x_179:
        /* <DEDUP_REMOVED lines=9> */
.L_x_182:
[----:B------:R-:W-:Y:S05]  /*5e50*/  BSYNC B1 ;  /* 0x0000000000017941 */ /* 0x000fea0003800000 */
.L_x_181:
        /* <DEDUP_REMOVED lines=9> */
.L_x_184:
[----:B------:R-:W-:Y:S05]  /*5ef0*/  BSYNC B1 ;  /* 0x0000000000017941 */ /* 0x000fea0003800000 */
.L_x_183:
        /* <DEDUP_REMOVED lines=10> */
.L_x_186:
[----:B------:R-:W-:Y:S05]  /*5fa0*/  BSYNC B1 ;  /* 0x0000000000017941 */ /* 0x000fea0003800000 */
.L_x_185:
        /* <DEDUP_REMOVED lines=10> */
.L_x_188:
[----:B------:R-:W-:Y:S05]  /*6050*/  BSYNC B1 ;  /* 0x0000000000017941 */ /* 0x000fea0003800000 */
.L_x_187:
        /* <DEDUP_REMOVED lines=9> */
.L_x_190:
[----:B------:R-:W-:Y:S05]  /*60f0*/  BSYNC B1 ;  /* 0x0000000000017941 */ /* 0x000fea0003800000 */
.L_x_189:
        /* <DEDUP_REMOVED lines=9> */
.L_x_192:
[----:B------:R-:W-:Y:S05]  /*6190*/  BSYNC B1 ;  /* 0x0000000000017941 */ /* 0x000fea0003800000 */
.L_x_191:
        /* <DEDUP_REMOVED lines=10> */
.L_x_194:
[----:B------:R-:W-:Y:S05]  /*6240*/  BSYNC B1 ;  /* 0x0000000000017941 */ /* 0x000fea0003800000 */
.L_x_193:
        /* <DEDUP_REMOVED lines=10> */
.L_x_196:
[----:B------:R-:W-:Y:S05]  /*62f0*/  BSYNC B1 ;  /* 0x0000000000017941 */ /* 0x000fea0003800000 */
.L_x_195:
        /* <DEDUP_REMOVED lines=9> */
.L_x_198:
[----:B------:R-:W-:Y:S05]  /*6390*/  BSYNC B1 ;  /* 0x0000000000017941 */ /* 0x000fea0003800000 */
.L_x_197:
        /* <DEDUP_REMOVED lines=9> */
.L_x_200:
[----:B------:R-:W-:Y:S05]  /*6430*/  BSYNC B1 ;  /* 0x0000000000017941 */ /* 0x000fea0003800000 */
.L_x_199:
        /* <DEDUP_REMOVED lines=9> */
.L_x_202:
[----:B------:R-:W-:Y:S05]  /*64d0*/  BSYNC B1 ;  /* 0x0000000000017941 */ /* 0x000fea0003800000 */
.L_x_201:
        /* <DEDUP_REMOVED lines=9> */
.L_x_204:
[----:B------:R-:W-:Y:S05]  /*6570*/  BSYNC B1 ;  /* 0x0000000000017941 */ /* 0x000fea0003800000 */
.L_x_203:
        /* <DEDUP_REMOVED lines=9> */
.L_x_206:
[----:B------:R-:W-:Y:S05]  /*6610*/  BSYNC B1 ;  /* 0x0000000000017941 */ /* 0x000fea0003800000 */
.L_x_205:
        /* <DEDUP_REMOVED lines=9> */
.L_x_208:
[----:B------:R-:W-:Y:S05]  /*66b0*/  BSYNC B1 ;  /* 0x0000000000017941 */ /* 0x000fea0003800000 */
.L_x_207:
        /* <DEDUP_REMOVED lines=9> */
.L_x_210:
[----:B------:R-:W-:Y:S05]  /*6750*/  BSYNC B1 ;  /* 0x0000000000017941 */ /* 0x000fea0003800000 */
.L_x_209:
        /* <DEDUP_REMOVED lines=9> */
.L_x_212:
[----:B------:R-:W-:Y:S05]  /*67f0*/  BSYNC B1 ;  /* 0x0000000000017941 */ /* 0x000fea0003800000 */
.L_x_211:
        /* <DEDUP_REMOVED lines=9> */
.L_x_214:
[----:B------:R-:W-:Y:S05]  /*6890*/  BSYNC B1 ;  /* 0x0000000000017941 */ /* 0x000fea0003800000 */
.L_x_213:
        /* <DEDUP_REMOVED lines=9> */
.L_x_216:
[----:B------:R-:W-:Y:S05]  /*6930*/  BSYNC B1 ;  /* 0x0000000000017941 */ /* 0x000fea0003800000 */
.L_x_215:
        /* <DEDUP_REMOVED lines=10> */
.L_x_218:
[----:B------:R-:W-:Y:S05]  /*69e0*/  BSYNC B1 ;  /* 0x0000000000017941 */ /* 0x000fea0003800000 */
.L_x_217:
        /* <DEDUP_REMOVED lines=10> */
.L_x_220:
[----:B------:R-:W-:Y:S05]  /*6a90*/  BSYNC B1 ;  /* 0x0000000000017941 */ /* 0x000fea0003800000 */
.L_x_219:
        /* <DEDUP_REMOVED lines=9> */
.L_x_222:
[----:B------:R-:W-:Y:S05]  /*6b30*/  BSYNC B1 ;  /* 0x0000000000017941 */ /* 0x000fea0003800000 */
.L_x_221:
        /* <DEDUP_REMOVED lines=9> */
.L_x_224:
[----:B------:R-:W-:Y:S05]  /*6bd0*/  BSYNC B1 ;  /* 0x0000000000017941 */ /* 0x000fea0003800000 */
.L_x_223:
        /* <DEDUP_REMOVED lines=10> */
.L_x_226:
[----:B------:R-:W-:Y:S05]  /*6c80*/  BSYNC B1 ;  /* 0x0000000000017941 */ /* 0x000fea0003800000 */
.L_x_225:
        /* <DEDUP_REMOVED lines=10> */
.L_x_228:
[----:B------:R-:W-:Y:S05]  /*6d30*/  BSYNC B1 ;  /* 0x0000000000017941 */ /* 0x000fea0003800000 */
.L_x_227:
[----:B-----5:R-:W-:Y:S01]  /*6d40*/  IMAD.U32 R3, R152, 0x10000, RZ ;  /* 0x0001000098037824 */ /* 0x020fe200078e00ff */
[----:B------:R-:W-:Y:S01]  /*6d50*/  ISETP.GT.AND P5, PT, R0, 0x8, P1 ;  /* 0x000000080000780c */ /* 0x000fe20000fa4270 */
[----:B------:R-:W-:Y:S02]  /*6d60*/  BSSY B1, `(.L_x_229) ;  /* 0x0000007000017945 */ /* 0x000fe40003800000 */
[----:B01-3--:R-:W-:-:S04]  /*6d70*/  FMUL R8, R3, R138 ;  /* 0x0000008a03087220 */ /* 0x00bfc80000400000 */
[----:B------:R-:W-:-:S05]  /*6d80*/  FFMA R8, R37, R137, R8 ;  /* 0x0000008925087223 */ /* 0x000fca0000000008 */
[----:B------:R-:W-:-:S05]  /*6d90*/  F2FP.BF16.F32.PACK_AB R8, RZ, R8 ;  /* 0x00000008ff08723e */ /* 0x000fca00000010ff */
[----:B------:R0:W-:Y:S01]  /*6da0*/  @P4 STG.E.U16 desc[UR36][R6.64+0xd2], R8 ;  /* 0x0000d20806004986 */ /* 0x0001e2000c101524 */
[----:B------:R-:W-:Y:S05]  /*6db0*/  @!P5 BRA `(.L_x_230) ;  /* 0x000000000004d947 */ /* 0x000fea0003800000 */
[----:B------:R1:W5:Y:S02]  /*6dc0*/  LDG.E.LTC128B.U16 R152, desc[UR36][R14.64+0xd0] ;  /* 0x0000d0240e987981 */ /* 0x000364000c1e1520 */
.L_x_230:
[----:B------:R-:W-:Y:S05]  /*6dd0*/  BSYNC B1 ;  /* 0x0000000000017941 */ /* 0x000fea0003800000 */
.L_x_229:
        /* <DEDUP_REMOVED lines=9> */
.L_x_232:
[----:B------:R-:W-:Y:S05]  /*6e70*/  BSYNC B1 ;  /* 0x0000000000017941 */ /* 0x000fea0003800000 */
.L_x_231:
[----:B---3-5:R-:W-:Y:S01]  /*6e80*/  IMAD.U32 R3, R152, 0x10000, RZ ;  /* 0x0001000098037824 */ /* 0x028fe200078e00ff */
        /* <DEDUP_REMOVED lines=8> */
.L_x_234:
[----:B------:R-:W-:Y:S05]  /*6f10*/  BSYNC B1 ;  /* 0x0000000000017941 */ /* 0x000fea0003800000 */
.L_x_233:
        /* <DEDUP_REMOVED lines=9> */
.L_x_236:
[----:B------:R-:W-:Y:S05]  /*6fb0*/  BSYNC B1 ;  /* 0x0000000000017941 */ /* 0x000fea0003800000 */
.L_x_235:
        /* <DEDUP_REMOVED lines=9> */
.L_x_238:
[----:B------:R-:W-:Y:S05]  /*7050*/  BSYNC B1 ;  /* 0x0000000000017941 */ /* 0x000fea0003800000 */
.L_x_237:
        /* <DEDUP_REMOVED lines=9> */
.L_x_240:
[----:B------:R-:W-:Y:S05]  /*70f0*/  BSYNC B1 ;  /* 0x0000000000017941 */ /* 0x000fea0003800000 */
.L_x_239:
        /* <DEDUP_REMOVED lines=9> */
.L_x_242:
[----:B------:R-:W-:Y:S05]  /*7190*/  BSYNC B1 ;  /* 0x0000000000017941 */ /* 0x000fea0003800000 */
.L_x_241:
        /* <DEDUP_REMOVED lines=9> */
.L_x_244:
[----:B------:R-:W-:Y:S05]  /*7230*/  BSYNC B1 ;  /* 0x0000000000017941 */ /* 0x000fea0003800000 */
.L_x_243:
        /* <DEDUP_REMOVED lines=9> */
.L_x_246:
[----:B------:R-:W-:Y:S05]  /*72d0*/  BSYNC B1 ;  /* 0x0000000000017941 */ /* 0x000fea0003800000 */
.L_x_245:
        /* <DEDUP_REMOVED lines=9> */
.L_x_248:
[----:B------:R-:W-:Y:S05]  /*7370*/  BSYNC B1 ;  /* 0x0000000000017941 */ /* 0x000fea0003800000 */
.L_x_247:
[----:B------:R-:W-:Y:S05]  /*7380*/  @!P0 BRA `(.L_x_249) ;  /* 0x0000001c00e08947 */ /* 0x000fea0003800000 */
[----:B0----5:R-:W-:-:S04]  /*7390*/  IMAD.U32 R3, R152, 0x10000, RZ ;  /* 0x0001000098037824 */ /* 0x021fc800078e00ff */
[----:B------:R-:W-:-:S04]  /*73a0*/  FMUL R0, R3, R138 ;  /* 0x0000008a03007220 */ /* 0x000fc80000400000 */
[----:B------:R-:W-:-:S05]  /*73b0*/  FFMA R0, R31, R137, R0 ;  /* 0x000000891f007223 */ /* 0x000fca0000000000 */
[----:B------:R-:W-:-:S05]  /*73c0*/  F2FP.BF16.F32.PACK_AB R0, RZ, R0 ;  /* 0x00000000ff00723e */ /* 0x000fca00000010ff */
[----:B------:R0:W-:Y:S01]  /*73d0*/  STG.E.U16 desc[UR36][R10.64+0xd2], R0 ;  /* 0x0000d2000a007986 */ /* 0x0001e2000c101524 */
[----:B------:R-:W-:Y:S05]  /*73e0*/  BRA `(.L_x_249) ;  /* 0x0000001c00c87947 */ /* 0x000fea0003800000 */
.L_x_30:
[----:B------:R-:W-:Y:S01]  /*73f0*/  ULDC.64 UR4, c[0x0][0x5c0] ;  /* 0x0001700000047ab9 */ /* 0x000fe20000000a00 */
[-C--:B------:R-:W-:Y:S01]  /*7400*/  FMUL R128, R128, R137.reuse ;  /* 0x0000008980807220 */ /* 0x080fe20000400000 */
[----:B------:R-:W-:Y:S01]  /*7410*/  LEA R6, P2, R144, UR4, 0x1 ;  /* 0x0000000490067c11 */ /* 0x000fe2000f8408ff */
[----:B------:R-:W-:Y:S01]  /*7420*/  IMAD.SHL.U32 R139, R4, 0x10, RZ ;  /* 0x00000010048b7824 */ /* 0x000fe200078e00ff */
[----:B------:R-:W-:Y:S01]  /*7430*/  ISETP.GT.AND P3, PT, R3, 0x1, PT ;  /* 0x000000010300780c */ /* 0x000fe20003f64270 */
[-C--:B------:R-:W-:Y:S01]  /*7440*/  FMUL R129, R129, R137.reuse ;  /* 0x0000008981817220 */ /* 0x080fe20000400000 */
[----:B------:R-:W-:Y:S01]  /*7450*/  F2FP.BF16.F32.PACK_AB R128, RZ, R128 ;  /* 0x00000080ff80723e */ /* 0x000fe200000010ff */
[-C--:B------:R-:W-:Y:S01]  /*7460*/  FMUL R131, R131, R137.reuse ;  /* 0x0000008983837220 */ /* 0x080fe20000400000 */
[----:B------:R-:W-:Y:S01]  /*7470*/  LEA.HI.X R7, R144, UR5, R153, 0x1, P2 ;  /* 0x0000000590077c11 */ /* 0x000fe200090f0c99 */
[-C--:B------:R-:W-:Y:S01]  /*7480*/  FMUL R130, R130, R137.reuse ;  /* 0x0000008982827220 */ /* 0x080fe20000400000 */
[----:B------:R-:W-:Y:S01]  /*7490*/  ISETP.GT.AND P2, PT, R0, RZ, P3 ;  /* 0x000000ff0000720c */ /* 0x000fe20001f44270 */
[-C--:B------:R-:W-:Y:S01]  /*74a0*/  FMUL R133, R133, R137.reuse ;  /* 0x0000008985857220 */ /* 0x080fe20000400000 */
[----:B------:R-:W-:Y:S01]  /*74b0*/  SHF.L.U64.HI R23, R4, 0x4, R5 ;  /* 0x0000000404177819 */ /* 0x000fe20000010205 */
[----:B------:R-:W-:Y:S01]  /*74c0*/  @P1 STG.E.U16 desc[UR36][R6.64], R128 ;  /* 0x0000008006001986 */ /* 0x000fe2000c101524 */
[----:B------:R-:W-:Y:S01]  /*74d0*/  ISETP.GT.AND P1, PT, R0, 0x8, P3 ;  /* 0x000000080000780c */ /* 0x000fe20001f24270 */
[-C--:B------:R-:W-:Y:S01]  /*74e0*/  FMUL R132, R132, R137.reuse ;  /* 0x0000008984847220 */ /* 0x080fe20000400000 */
[----:B------:R-:W-:Y:S01]  /*74f0*/  IADD3 R8, P4, R139, R6, RZ ;  /* 0x000000068b087210 */ /* 0x000fe20007f9e0ff */
[----:B------:R-:W-:Y:S01]  /*7500*/  FMUL R135, R135, R137 ;  /* 0x0000008987877220 */ /* 0x000fe20000400000 */
[----:B------:R-:W-:Y:S01]  /*7510*/  F2FP.BF16.F32.PACK_AB R129, RZ, R129 ;  /* 0x00000081ff81723e */ /* 0x000fe200000010ff */
[----:B------:R-:W-:Y:S01]  /*7520*/  FMUL R134, R134, R137 ;  /* 0x0000008986867220 */ /* 0x000fe20000400000 */
[----:B------:R-:W-:Y:S01]  /*7530*/  F2FP.BF16.F32.PACK_AB R131, RZ, R131 ;  /* 0x00000083ff83723e */ /* 0x000fe200000010ff */
[----:B------:R-:W-:Y:S01]  /*7540*/  IMAD.X R9, R23, 0x1, R7, P4 ;  /* 0x0000000117097824 */ /* 0x000fe200020e0607 */
[----:B------:R-:W-:Y:S01]  /*7550*/  ISETP.GT.AND P5, PT, R0, 0x8, P0 ;  /* 0x000000080000780c */ /* 0x000fe200007a4270 */
[----:B------:R-:W-:Y:S01]  /*7560*/  @P2 STG.E.U16 desc[UR36][R6.64+0x2], R129 ;  /* 0x0000028106002986 */ /* 0x000fe2000c101524 */
[----:B------:R-:W-:Y:S01]  /*7570*/  F2FP.BF16.F32.PACK_AB R130, RZ, R130 ;  /* 0x00000082ff82723e */ /* 0x000fe200000010ff */
[----:B------:R-:W-:Y:S01]  /*7580*/  FMUL R120, R120, R137 ;  /* 0x0000008978787220 */ /* 0x000fe20000400000 */
[C---:B------:R-:W-:Y:S01]  /*7590*/  ISETP.GT.AND P2, PT, R3.reuse, 0x8, PT ;  /* 0x000000080300780c */ /* 0x040fe20003f44270 */
[----:B------:R-:W-:Y:S01]  /*75a0*/  @P1 STG.E.U16 desc[UR36][R8.64+0x2], R131 ;  /* 0x0000028308001986 */ /* 0x000fe2000c101524 */
[----:B------:R-:W-:Y:S01]  /*75b0*/  ISETP.GT.AND P1, PT, R3, 0x9, PT ;  /* 0x000000090300780c */ /* 0x000fe20003f24270 */
[----:B------:R-:W-:Y:S01]  /*75c0*/  IMAD R5, R5, 0xf0, RZ ;  /* 0x000000f005057824 */ /* 0x000fe200078e02ff */
[----:B------:R-:W-:Y:S01]  /*75d0*/  F2FP.BF16.F32.PACK_AB R133, RZ, R133 ;  /* 0x00000085ff85723e */ /* 0x000fe200000010ff */
[----:B------:R-:W-:Y:S01]  /*75e0*/  IMAD.WIDE.U32 R10, R4, 0xf0, R8 ;  /* 0x000000f0040a7825 */ /* 0x000fe200078e0008 */
[----:B------:R-:W-:-:S03]  /*75f0*/  ISETP.GT.AND P4, PT, R0, RZ, P1 ;  /* 0x000000ff0000720c */ /* 0x000fc60000f84270 */
[----:B------:R-:W-:Y:S01]  /*7600*/  FMUL R121, R121, R137 ;  /* 0x0000008979797220 */ /* 0x000fe20000400000 */
[----:B------:R-:W-:Y:S01]  /*7610*/  F2FP.BF16.F32.PACK_AB R132, RZ, R132 ;  /* 0x00000084ff84723e */ /* 0x000fe200000010ff */
[----:B------:R-:W-:Y:S01]  /*7620*/  @P5 STG.E.U16 desc[UR36][R8.64], R130 ;  /* 0x0000008208005986 */ /* 0x000fe2000c101524 */
[----:B------:R-:W-:Y:S01]  /*7630*/  ISETP.GT.AND P5, PT, R0, RZ, P2 ;  /* 0x000000ff0000720c */ /* 0x000fe200017a4270 */
[----:B------:R-:W-:Y:S01]  /*7640*/  IMAD.IADD R11, R5, 0x1, R11 ;  /* 0x00000001050b7824 */ /* 0x000fe200078e020b */
[----:B------:R-:W-:Y:S01]  /*7650*/  F2FP.BF16.F32.PACK_AB R135, RZ, R135 ;  /* 0x00000087ff87723e */ /* 0x000fe200000010ff */
[-C--:B------:R-:W-:Y:S01]  /*7660*/  FMUL R122, R122, R137.reuse ;  /* 0x000000897a7a7220 */ /* 0x080fe20000400000 */
[----:B------:R-:W-:Y:S01]  /*7670*/  F2FP.BF16.F32.PACK_AB R134, RZ, R134 ;  /* 0x00000086ff86723e */ /* 0x000fe200000010ff */
[-C--:B------:R-:W-:Y:S01]  /*7680*/  FMUL R123, R123, R137.reuse ;  /* 0x000000897b7b7220 */ /* 0x080fe20000400000 */
[----:B------:R-:W-:Y:S01]  /*7690*/  F2FP.BF16.F32.PACK_AB R120, RZ, R120 ;  /* 0x00000078ff78723e */ /* 0x000fe200000010ff */
[----:B------:R-:W-:Y:S01]  /*76a0*/  FMUL R124, R124, R137 ;  /* 0x000000897c7c7220 */ /* 0x000fe20000400000 */
[----:B------:R-:W-:Y:S01]  /*76b0*/  F2FP.BF16.F32.PACK_AB R121, RZ, R121 ;  /* 0x00000079ff79723e */ /* 0x000fe200000010ff */
[----:B------:R-:W-:Y:S01]  /*76c0*/  @P4 STG.E.U16 desc[UR36][R6.64+0x12], R133 ;  /* 0x0000128506004986 */ /* 0x000fe2000c101524 */
[C---:B------:R-:W-:Y:S01]  /*76d0*/  ISETP.GT.AND P4, PT, R0.reuse, 0x8, P1 ;  /* 0x000000080000780c */ /* 0x040fe20000f84270 */
[-C--:B------:R-:W-:Y:S01]  /*76e0*/  FMUL R125, R125, R137.reuse ;  /* 0x000000897d7d7220 */ /* 0x080fe20000400000 */
[----:B------:R-:W-:Y:S01]  /*76f0*/  F2FP.BF16.F32.PACK_AB R122, RZ, R122 ;  /* 0x0000007aff7a723e */ /* 0x000fe200000010ff */
[----:B------:R-:W-:Y:S01]  /*7700*/  @P5 STG.E.U16 desc[UR36][R6.64+0x10], R132 ;  /* 0x0000108406005986 */ /* 0x000fe2000c101524 */
[----:B------:R-:W-:Y:S01]  /*7710*/  ISETP.GT.AND P5, PT, R0, 0x8, P2 ;  /* 0x000000080000780c */ /* 0x000fe200017a4270 */
[----:B------:R-:W-:Y:S01]  /*7720*/  FMUL R126, R126, R137 ;  /* 0x000000897e7e7220 */ /* 0x000fe20000400000 */
[----:B------:R-:W-:Y:S01]  /*7730*/  F2FP.BF16.F32.PACK_AB R123, RZ, R123 ;  /* 0x0000007bff7b723e */ /* 0x000fe200000010ff */
[-C--:B------:R-:W-:Y:S01]  /*7740*/  FMUL R127, R127, R137.reuse ;  /* 0x000000897f7f7220 */ /* 0x080fe20000400000 */
[----:B------:R-:W-:Y:S01]  /*7750*/  F2FP.BF16.F32.PACK_AB R124, RZ, R124 ;  /* 0x0000007cff7c723e */ /* 0x000fe200000010ff */
[----:B------:R-:W-:Y:S01]  /*7760*/  FMUL R113, R113, R137 ;  /* 0x0000008971717220 */ /* 0x000fe20000400000 */
[----:B------:R-:W-:Y:S01]  /*7770*/  F2FP.BF16.F32.PACK_AB R125, RZ, R125 ;  /* 0x0000007dff7d723e */ /* 0x000fe200000010ff */
[-C--:B------:R-:W-:Y:S01]  /*7780*/  FMUL R112, R112, R137.reuse ;  /* 0x0000008970707220 */ /* 0x080fe20000400000 */
[----:B------:R-:W-:Y:S01]  /*7790*/  F2FP.BF16.F32.PACK_AB R126, RZ, R126 ;  /* 0x0000007eff7e723e */ /* 0x000fe200000010ff */
[----:B------:R-:W-:Y:S01]  /*77a0*/  @P4 STG.E.U16 desc[UR36][R8.64+0x12], R135 ;  /* 0x0000128708004986 */ /* 0x000fe2000c101524 */
[----:B------:R-:W-:Y:S01]  /*77b0*/  ISETP.GT.AND P4, PT, R0, 0x80, P0 ;  /* 0x000000800000780c */ /* 0x000fe20000784270 */
[-C--:B------:R-:W-:Y:S01]  /*77c0*/  FMUL R114, R114, R137.reuse ;  /* 0x0000008972727220 */ /* 0x080fe20000400000 */
[C---:B------:R-:W-:Y:S01]  /*77d0*/  ISETP.GT.AND P0, PT, R0.reuse, 0x88, P0 ;  /* 0x000000880000780c */ /* 0x040fe20000704270 */
[----:B------:R-:W-:Y:S01]  /*77e0*/  @P5 STG.E.U16 desc[UR36][R8.64+0x10], R134 ;  /* 0x0000108608005986 */ /* 0x000fe2000c101524 */
[C---:B------:R-:W-:Y:S01]  /*77f0*/  ISETP.GT.AND P5, PT, R0.reuse, 0x80, P3 ;  /* 0x000000800000780c */ /* 0x040fe20001fa4270 */
[-C--:B------:R-:W-:Y:S01]  /*7800*/  FMUL R115, R115, R137.reuse ;  /* 0x0000008973737220 */ /* 0x080fe20000400000 */
[----:B------:R-:W-:Y:S01]  /*7810*/  ISETP.GT.AND P3, PT, R0, 0x88, P3 ;  /* 0x000000880000780c */ /* 0x000fe20001f64270 */
[----:B------:R-:W-:Y:S01]  /*7820*/  FMUL R116, R116, R137 ;  /* 0x0000008974747220 */ /* 0x000fe20000400000 */
[----:B------:R-:W-:Y:S01]  /*7830*/  F2FP.BF16.F32.PACK_AB R127, RZ, R127 ;  /* 0x0000007fff7f723e */ /* 0x000fe200000010ff */
[----:B------:R-:W-:Y:S01]  /*7840*/  FMUL R117, R117, R137 ;  /* 0x0000008975757220 */ /* 0x000fe20000400000 */
[----:B------:R-:W-:Y:S01]  /*7850*/  F2FP.BF16.F32.PACK_AB R113, RZ, R113 ;  /* 0x00000071ff71723e */ /* 0x000fe200000010ff */
[-C--:B------:R-:W-:Y:S01]  /*7860*/  FMUL R118, R118, R137.reuse ;  /* 0x0000008976767220 */ /* 0x080fe20000400000 */
[----:B------:R-:W-:Y:S01]  /*7870*/  F2FP.BF16.F32.PACK_AB R112, RZ, R112 ;  /* 0x00000070ff70723e */ /* 0x000fe200000010ff */
[----:B------:R-:W-:Y:S01]  /*7880*/  @P4 STG.E.U16 desc[UR36][R10.64], R120 ;  /* 0x000000780a004986 */ /* 0x000fe2000c101524 */
[----:B------:R-:W-:Y:S01]  /*7890*/  IADD3 R12, P4, R139, R10, RZ ;  /* 0x0000000a8b0c7210 */ /* 0x000fe20007f9e0ff */
[-C--:B------:R-:W-:Y:S01]  /*78a0*/  FMUL R119, R119, R137.reuse ;  /* 0x0000008977777220 */ /* 0x080fe20000400000 */
[----:B------:R-:W-:Y:S01]  /*78b0*/  F2FP.BF16.F32.PACK_AB R114, RZ, R114 ;  /* 0x00000072ff72723e */ /* 0x000fe200000010ff */
[----:B------:R0:W-:Y:S01]  /*78c0*/  @P5 STG.E.U16 desc[UR36][R10.64+0x2], R121 ;  /* 0x000002790a005986 */ /* 0x0001e2000c101524 */
[C---:B------:R-:W-:Y:S01]  /*78d0*/  ISETP.GT.AND P5, PT, R0.reuse, 0x80, P2 ;  /* 0x000000800000780c */ /* 0x040fe200017a4270 */
[--C-:B------:R-:W-:Y:S01]  /*78e0*/  IMAD.X R13, R23, 0x1, R11.reuse, P4 ;  /* 0x00000001170d7824 */ /* 0x100fe200020e060b */
[----:B------:R-:W-:Y:S01]  /*78f0*/  ISETP.GT.AND P4, PT, R0, 0x80, P1 ;  /* 0x000000800000780c */ /* 0x000fe20000f84270 */
[-C--:B------:R-:W-:Y:S01]  /*7900*/  FMUL R104, R104, R137.reuse ;  /* 0x0000008968687220 */ /* 0x080fe20000400000 */
[----:B------:R-:W-:Y:S01]  /*7910*/  ISETP.GT.AND P1, PT, R0, 0x88, P1 ;  /* 0x000000880000780c */ /* 0x000fe20000f24270 */
[-C--:B------:R-:W-:Y:S01]  /*7920*/  FMUL R105, R105, R137.reuse ;  /* 0x0000008969697220 */ /* 0x080fe20000400000 */
[----:B------:R-:W-:Y:S01]  /*7930*/  @P0 STG.E.U16 desc[UR36][R12.64], R122 ;  /* 0x0000007a0c000986 */ /* 0x000fe2000c101524 */
[----:B------:R-:W-:Y:S01]  /*7940*/  ISETP.GT.AND P0, PT, R3, 0x11, PT ;  /* 0x000000110300780c */ /* 0x000fe20003f04270 */
[----:B------:R-:W-:Y:S01]  /*7950*/  FMUL R106, R106, R137 ;  /* 0x000000896a6a7220 */ /* 0x000fe20000400000 */
[----:B------:R-:W-:Y:S01]  /*7960*/  F2FP.BF16.F32.PACK_AB R115, RZ, R115 ;  /* 0x00000073ff73723e */ /* 0x000fe200000010ff */
[-C--:B------:R-:W-:Y:S01]  /*7970*/  FMUL R107, R107, R137.reuse ;  /* 0x000000896b6b7220 */ /* 0x080fe20000400000 */
[----:B------:R-:W-:Y:S01]  /*7980*/  F2FP.BF16.F32.PACK_AB R116, RZ, R116 ;  /* 0x00000074ff74723e */ /* 0x000fe200000010ff */
[----:B------:R-:W-:Y:S01]  /*7990*/  FMUL R108, R108, R137 ;  /* 0x000000896c6c7220 */ /* 0x000fe20000400000 */
[--C-:B------:R-:W-:Y:S01]  /*79a0*/  @P5 IMAD.MOV.U32 R14, RZ, RZ, R10.reuse ;  /* 0x000000ffff0e5224 */ /* 0x100fe200078e000a */
[----:B------:R-:W-:Y:S01]  /*79b0*/  F2FP.BF16.F32.PACK_AB R117, RZ, R117 ;  /* 0x00000075ff75723e */ /* 0x000fe200000010ff */
[--C-:B------:R-:W-:Y:S01]  /*79c0*/  @P5 IMAD.MOV.U32 R15, RZ, RZ, R11.reuse ;  /* 0x000000ffff0f5224 */ /* 0x100fe200078e000b */
[----:B------:R-:W-:Y:S01]  /*79d0*/  F2FP.BF16.F32.PACK_AB R118, RZ, R118 ;  /* 0x00000076ff76723e */ /* 0x000fe200000010ff */
[----:B------:R-:W-:Y:S01]  /*79e0*/  @P4 IMAD.MOV.U32 R20, RZ, RZ, R10 ;  /* 0x000000ffff144224 */ /* 0x000fe200078e000a */
[----:B------:R-:W-:Y:S01]  /*79f0*/  F2FP.BF16.F32.PACK_AB R119, RZ, R119 ;  /* 0x00000077ff77723e */ /* 0x000fe200000010ff */
[----:B------:R-:W-:Y:S01]  /*7a00*/  @P4 IMAD.MOV.U32 R21, RZ, RZ, R11 ;  /* 0x000000ffff154224 */ /* 0x000fe200078e000b */
[----:B------:R-:W-:Y:S01]  /*7a10*/  F2FP.BF16.F32.PACK_AB R104, RZ, R104 ;  /* 0x00000068ff68723e */ /* 0x000fe200000010ff */
[--C-:B0-----:R-:W-:Y:S01]  /*7a20*/  @P3 IMAD.MOV.U32 R10, RZ, RZ, R12.reuse ;  /* 0x000000ffff0a3224 */ /* 0x101fe200078e000c */
[----:B------:R-:W-:Y:S01]  /*7a30*/  F2FP.BF16.F32.PACK_AB R105, RZ, R105 ;  /* 0x00000069ff69723e */ /* 0x000fe200000010ff */
[--C-:B------:R-:W-:Y:S01]  /*7a40*/  @P3 IMAD.MOV.U32 R11, RZ, RZ, R13.reuse ;  /* 0x000000ffff0b3224 */ /* 0x100fe200078e000d */
[----:B------:R-:W-:Y:S01]  /*7a50*/  F2FP.BF16.F32.PACK_AB R106, RZ, R106 ;  /* 0x0000006aff6a723e */ /* 0x000fe200000010ff */
[-C--:B------:R-:W-:Y:S01]  /*7a60*/  FMUL R109, R109, R137.reuse ;  /* 0x000000896d6d7220 */ /* 0x080fe20000400000 */
[----:B------:R-:W-:Y:S01]  /*7a70*/  FMUL R111, R111, R137 ;  /* 0x000000896f6f7220 */ /* 0x000fe20000400000 */
[----:B------:R-:W-:Y:S01]  /*7a80*/  F2FP.BF16.F32.PACK_AB R107, RZ, R107 ;  /* 0x0000006bff6b723e */ /* 0x000fe200000010ff */
[----:B------:R0:W-:Y:S01]  /*7a90*/  @P3 STG.E.U16 desc[UR36][R10.64+0x2], R123 ;  /* 0x0000027b0a003986 */ /* 0x0001e2000c101524 */
[----:B------:R-:W-:Y:S01]  /*7aa0*/  ISETP.GT.AND P3, PT, R0, 0x88, P2 ;  /* 0x000000880000780c */ /* 0x000fe20001764270 */
[-C--:B------:R-:W-:Y:S01]  /*7ab0*/  FMUL R110, R110, R137.reuse ;  /* 0x000000896e6e7220 */ /* 0x080fe20000400000 */
[----:B------:R-:W-:Y:S01]  /*7ac0*/  ISETP.GT.AND P2, PT, R3, 0x10, PT ;  /* 0x000000100300780c */ /* 0x000fe20003f44270 */
[----:B------:R-:W-:Y:S01]  /*7ad0*/  @P5 STG.E.U16 desc[UR36][R14.64+0x10], R124 ;  /* 0x0000107c0e005986 */ /* 0x000fe2000c101524 */
[----:B------:R-:W-:Y:S01]  /*7ae0*/  ISETP.GT.AND P5, PT, R0, RZ, P0 ;  /* 0x000000ff0000720c */ /* 0x000fe200007a4270 */
[-C--:B------:R-:W-:Y:S01]  /*7af0*/  FMUL R96, R96, R137.reuse ;  /* 0x0000008960607220 */ /* 0x080fe20000400000 */
[----:B------:R-:W-:Y:S01]  /*7b00*/  F2FP.BF16.F32.PACK_AB R108, RZ, R108 ;  /* 0x0000006cff6c723e */ /* 0x000fe200000010ff */
[----:B------:R-:W-:Y:S01]  /*7b10*/  @P4 STG.E.U16 desc[UR36][R20.64+0x12], R125 ;  /* 0x0000127d14004986 */ /* 0x000fe2000c101524 */
[----:B------:R-:W-:Y:S01]  /*7b20*/  ISETP.GT.AND P4, PT, R0, RZ, P2 ;  /* 0x000000ff0000720c */ /* 0x000fe20001784270 */
[----:B------:R-:W-:Y:S01]  /*7b30*/  FMUL R97, R97, R137 ;  /* 0x0000008961617220 */ /* 0x000fe20000400000 */
[----:B------:R-:W-:Y:S01]  /*7b40*/  F2FP.BF16.F32.PACK_AB R109, RZ, R109 ;  /* 0x0000006dff6d723e */ /* 0x000fe200000010ff */
[----:B------:R-:W-:Y:S01]  /*7b50*/  FMUL R99, R99, R137 ;  /* 0x0000008963637220 */ /* 0x000fe20000400000 */
[----:B------:R-:W-:Y:S01]  /*7b60*/  F2FP.BF16.F32.PACK_AB R111, RZ, R111 ;  /* 0x0000006fff6f723e */ /* 0x000fe200000010ff */
[----:B0-----:R-:W-:Y:S01]  /*7b70*/  @P3 IMAD.MOV.U32 R10, RZ, RZ, R12 ;  /* 0x000000ffff0a3224 */ /* 0x001fe200078e000c */
[----:B------:R-:W-:Y:S01]  /*7b80*/  F2FP.BF16.F32.PACK_AB R110, RZ, R110 ;  /* 0x0000006eff6e723e */ /* 0x000fe200000010ff */
[----:B------:R-:W-:-:S02]  /*7b90*/  @P3 IMAD.MOV.U32 R11, RZ, RZ, R13 ;  /* 0x000000ffff0b3224 */ /* 0x000fc400078e000d */
[-C--:B------:R-:W-:Y:S01]  /*7ba0*/  FMUL R98, R98, R137.reuse ;  /* 0x0000008962627220 */ /* 0x080fe20000400000 */
[----:B------:R-:W-:Y:S01]  /*7bb0*/  F2FP.BF16.F32.PACK_AB R96, RZ, R96 ;  /* 0x00000060ff60723e */ /* 0x000fe200000010ff */
[----:B------:R-:W-:Y:S01]  /*7bc0*/  FMUL R100, R100, R137 ;  /* 0x0000008964647220 */ /* 0x000fe20000400000 */
[----:B------:R-:W-:Y:S01]  /*7bd0*/  F2FP.BF16.F32.PACK_AB R97, RZ, R97 ;  /* 0x00000061ff61723e */ /* 0x000fe200000010ff */
[----:B------:R0:W-:Y:S01]  /*7be0*/  @P3 STG.E.U16 desc[UR36][R10.64+0x10], R126 ;  /* 0x0000107e0a003986 */ /* 0x0001e2000c101524 */
[----:B------:R-:W-:Y:S01]  /*7bf0*/  ISETP.GT.AND P3, PT, R0, 0x8, P2 ;  /* 0x000000080000780c */ /* 0x000fe20001764270 */
[----:B------:R-:W-:Y:S01]  /*7c00*/  FMUL R101, R101, R137 ;  /* 0x0000008965657220 */ /* 0x000fe20000400000 */
[----:B------:R-:W-:Y:S01]  /*7c10*/  F2FP.BF16.F32.PACK_AB R99, RZ, R99 ;  /* 0x00000063ff63723e */ /* 0x000fe200000010ff */
[----:B------:R1:W-:Y:S01]  /*7c20*/  @P1 STG.E.U16 desc[UR36][R12.64+0x12], R127 ;  /* 0x0000127f0c001986 */ /* 0x0003e2000c101524 */
[----:B------:R-:W-:Y:S01]  /*7c30*/  ISETP.GT.AND P1, PT, R3, 0x18, PT ;  /* 0x000000180300780c */ /* 0x000fe20003f24270 */
[-C--:B------:R-:W-:Y:S01]  /*7c40*/  FMUL R102, R102, R137.reuse ;  /* 0x0000008966667220 */ /* 0x080fe20000400000 */
[----:B------:R-:W-:Y:S01]  /*7c50*/  F2FP.BF16.F32.PACK_AB R98, RZ, R98 ;  /* 0x00000062ff62723e */ /* 0x000fe200000010ff */
[----:B------:R1:W-:Y:S01]  /*7c60*/  @P5 STG.E.U16 desc[UR36][R6.64+0x22], R113 ;  /* 0x0000227106005986 */ /* 0x0003e2000c101524 */
[C---:B------:R-:W-:Y:S01]  /*7c70*/  ISETP.GT.AND P5, PT, R0.reuse, 0x8, P0 ;  /* 0x000000080000780c */ /* 0x040fe200007a4270 */
[----:B------:R-:W-:Y:S01]  /*7c80*/  FMUL R103, R103, R137 ;  /* 0x0000008967677220 */ /* 0x000fe20000400000 */
[----:B------:R-:W-:Y:S01]  /*7c90*/  F2FP.BF16.F32.PACK_AB R100, RZ, R100 ;  /* 0x00000064ff64723e */ /* 0x000fe200000010ff */
[----:B------:R1:W-:Y:S01]  /*7ca0*/  @P4 STG.E.U16 desc[UR36][R6.64+0x20], R112 ;  /* 0x0000207006004986 */ /* 0x0003e2000c101524 */
[----:B------:R-:W-:Y:S01]  /*7cb0*/  ISETP.GT.AND P4, PT, R0, RZ, P1 ;  /* 0x000000ff0000720c */ /* 0x000fe20000f84270 */
[----:B0-----:R-:W-:Y:S01]  /*7cc0*/  IMAD.WIDE.U32 R10, R4, 0xf0, R8 ;  /* 0x000000f0040a7825 */ /* 0x001fe200078e0008 */
[----:B------:R-:W-:Y:S01]  /*7cd0*/  F2FP.BF16.F32.PACK_AB R101, RZ, R101 ;  /* 0x00000065ff65723e */ /* 0x000fe200000010ff */
[----:B------:R1:W-:Y:S01]  /*7ce0*/  @P3 STG.E.U16 desc[UR36][R8.64+0x20], R114 ;  /* 0x0000207208003986 */ /* 0x0003e2000c101524 */
[----:B------:R-:W-:Y:S01]  /*7cf0*/  ISETP.GT.AND P3, PT, R3, 0x19, PT ;  /* 0x000000190300780c */ /* 0x000fe20003f64270 */
[----:B------:R-:W-:Y:S01]  /*7d00*/  IMAD.IADD R11, R5, 0x1, R11 ;  /* 0x00000001050b7824 */ /* 0x000fe200078e020b */
[----:B------:R-:W-:Y:S01]  /*7d10*/  F2FP.BF16.F32.PACK_AB R102, RZ, R102 ;  /* 0x00000066ff66723e */ /* 0x000fe200000010ff */
[----:B------:R-:W-:Y:S01]  /*7d20*/  FMUL R88, R88, R137 ;  /* 0x0000008958587220 */ /* 0x000fe20000400000 */
[----:B------:R-:W-:Y:S01]  /*7d30*/  F2FP.BF16.F32.PACK_AB R103, RZ, R103 ;  /* 0x00000067ff67723e */ /* 0x000fe200000010ff */
[----:B------:R1:W-:Y:S01]  /*7d40*/  @P5 STG.E.U16 desc[UR36][R8.64+0x22], R115 ;  /* 0x0000227308005986 */ /* 0x0003e2000c101524 */
[----:B------:R-:W-:Y:S01]  /*7d50*/  ISETP.GT.AND P5, PT, R0, RZ, P3 ;  /* 0x000000ff0000720c */ /* 0x000fe20001fa4270 */
[-C--:B------:R-:W-:Y:S01]  /*7d60*/  FMUL R89, R89, R137.reuse ;  /* 0x0000008959597220 */ /* 0x080fe20000400000 */
[-C--:B------:R-:W-:Y:S01]  /*7d70*/  FMUL R90, R90, R137.reuse ;  /* 0x000000895a5a7220 */ /* 0x080fe20000400000 */
[----:B------:R1:W-:Y:S01]  /*7d80*/  @P4 STG.E.U16 desc[UR36][R6.64+0x30], R116 ;  /* 0x0000307406004986 */ /* 0x0003e2000c101524 */
[----:B------:R-:W-:Y:S01]  /*7d90*/  ISETP.GT.AND P4, PT, R0, 0x8, P1 ;  /* 0x000000080000780c */ /* 0x000fe20000f84270 */
[-C--:B------:R-:W-:Y:S01]  /*7da0*/  FMUL R91, R91, R137.reuse ;  /* 0x000000895b5b7220 */ /* 0x080fe20000400000 */
[----:B------:R-:W-:Y:S01]  /*7db0*/  F2FP.BF16.F32.PACK_AB R88, RZ, R88 ;  /* 0x00000058ff58723e */ /* 0x000fe200000010ff */
[----:B------:R-:W-:Y:S01]  /*7dc0*/  FMUL R93, R93, R137 ;  /* 0x000000895d5d7220 */ /* 0x000fe20000400000 */
[----:B------:R-:W-:Y:S01]  /*7dd0*/  F2FP.BF16.F32.PACK_AB R89, RZ, R89 ;  /* 0x00000059ff59723e */ /* 0x000fe200000010ff */
[-C--:B------:R-:W-:Y:S01]  /*7de0*/  FMUL R92, R92, R137.reuse ;  /* 0x000000895c5c7220 */ /* 0x080fe20000400000 */
[----:B------:R-:W-:Y:S01]  /*7df0*/  F2FP.BF16.F32.PACK_AB R90, RZ, R90 ;  /* 0x0000005aff5a723e */ /* 0x000fe200000010ff */
[----:B------:R-:W-:Y:S01]  /*7e00*/  FMUL R94, R94, R137 ;  /* 0x000000895e5e7220 */ /* 0x000fe20000400000 */
[----:B------:R-:W-:Y:S01]  /*7e10*/  F2FP.BF16.F32.PACK_AB R91, RZ, R91 ;  /* 0x0000005bff5b723e */ /* 0x000fe200000010ff */
[----:B------:R1:W-:Y:S01]  /*7e20*/  @P5 STG.E.U16 desc[UR36][R6.64+0x32], R117 ;  /* 0x0000327506005986 */ /* 0x0003e2000c101524 */
[C---:B------:R-:W-:Y:S01]  /*7e30*/  ISETP.GT.AND P5, PT, R0.reuse, 0x8, P3 ;  /* 0x000000080000780c */ /* 0x040fe20001fa4270 */
[----:B------:R-:W-:Y:S01]  /*7e40*/  FMUL R95, R95, R137 ;  /* 0x000000895f5f7220 */ /* 0x000fe20000400000 */
[----:B------:R-:W-:Y:S01]  /*7e50*/  F2FP.BF16.F32.PACK_AB R93, RZ, R93 ;  /* 0x0000005dff5d723e */ /* 0x000fe200000010ff */
[----:B------:R1:W-:Y:S01]  /*7e60*/  @P4 STG.E.U16 desc[UR36][R8.64+0x30], R118 ;  /* 0x0000307608004986 */ /* 0x0003e2000c101524 */
[----:B------:R-:W-:Y:S01]  /*7e70*/  ISETP.GT.AND P4, PT, R0, 0x80, P2 ;  /* 0x000000800000780c */ /* 0x000fe20001784270 */
[-C--:B------:R-:W-:Y:S01]  /*7e80*/  FMUL R80, R80, R137.reuse ;  /* 0x0000008950507220 */ /* 0x080fe20000400000 */
[----:B------:R-:W-:Y:S01]  /*7e90*/  ISETP.GT.AND P2, PT, R0, 0x88, P2 ;  /* 0x000000880000780c */ /* 0x000fe20001744270 */
[-C--:B------:R-:W-:Y:S01]  /*7ea0*/  FMUL R81, R81, R137.reuse ;  /* 0x0000008951517220 */ /* 0x080fe20000400000 */
[----:B------:R-:W-:Y:S01]  /*7eb0*/  F2FP.BF16.F32.PACK_AB R92, RZ, R92 ;  /* 0x0000005cff5c723e */ /* 0x000fe200000010ff */
[-C--:B------:R-:W-:Y:S01]  /*7ec0*/  FMUL R83, R83, R137.reuse ;  /* 0x0000008953537220 */ /* 0x080fe20000400000 */
[----:B------:R-:W-:Y:S01]  /*7ed0*/  F2FP.BF16.F32.PACK_AB R94, RZ, R94 ;  /* 0x0000005eff5e723e */ /* 0x000fe200000010ff */
[----:B------:R-:W-:Y:S01]  /*7ee0*/  FMUL R82, R82, R137 ;  /* 0x0000008952527220 */ /* 0x000fe20000400000 */
[----:B------:R-:W-:Y:S01]  /*7ef0*/  F2FP.BF16.F32.PACK_AB R95, RZ, R95 ;  /* 0x0000005fff5f723e */ /* 0x000fe200000010ff */
[----:B------:R1:W-:Y:S01]  /*7f00*/  @P5 STG.E.U16 desc[UR36][R8.64+0x32], R119 ;  /* 0x0000327708005986 */ /* 0x0003e2000c101524 */
[----:B------:R-:W-:Y:S01]  /*7f10*/  IADD3 R4, P5, R139, R10, RZ ;  /* 0x0000000a8b047210 */ /* 0x000fe20007fbe0ff */
[-C--:B------:R-:W-:Y:S01]  /*7f20*/  FMUL R84, R84, R137.reuse ;  /* 0x0000008954547220 */ /* 0x080fe20000400000 */
[----:B------:R-:W-:Y:S01]  /*7f30*/  F2FP.BF16.F32.PACK_AB R80, RZ, R80 ;  /* 0x00000050ff50723e */ /* 0x000fe200000010ff */
[----:B------:R1:W-:Y:S01]  /*7f40*/  @P4 STG.E.U16 desc[UR36][R10.64+0x20], R104 ;  /* 0x000020680a004986 */ /* 0x0003e2000c101524 */
[C---:B------:R-:W-:Y:S01]  /*7f50*/  ISETP.GT.AND P4, PT, R0.reuse, 0x80, P0 ;  /* 0x000000800000780c */ /* 0x040fe20000784270 */
[----:B------:R-:W-:Y:S01]  /*7f60*/  IMAD.X R5, R23, 0x1, R11, P5 ;  /* 0x0000000117057824 */ /* 0x000fe200028e060b */
[----:B------:R-:W-:Y:S01]  /*7f70*/  ISETP.GT.AND P0, PT, R0, 0x88, P0 ;  /* 0x000000880000780c */ /* 0x000fe20000704270 */
[----:B------:R-:W-:Y:S01]  /*7f80*/  FMUL R85, R85, R137 ;  /* 0x0000008955557220 */ /* 0x000fe20000400000 */
[----:B------:R-:W-:Y:S01]  /*7f90*/  F2FP.BF16.F32.PACK_AB R81, RZ, R81 ;  /* 0x00000051ff51723e */ /* 0x000fe200000010ff */
[----:B------:R-:W-:Y:S01]  /*7fa0*/  FMUL R86, R86, R137 ;  /* 0x0000008956567220 */ /* 0x000fe20000400000 */
[----:B------:R-:W-:Y:S01]  /*7fb0*/  F2FP.BF16.F32.PACK_AB R83, RZ, R83 ;  /* 0x00000053ff53723e */ /* 0x000fe200000010ff */
[-C--:B------:R-:W-:Y:S01]  /*7fc0*/  FMUL R87, R87, R137.reuse ;  /* 0x0000008957577220 */ /* 0x080fe20000400000 */
[----:B------:R-:W-:Y:S01]  /*7fd0*/  F2FP.BF16.F32.PACK_AB R82, RZ, R82 ;  /* 0x00000052ff52723e */ /* 0x000fe200000010ff */
[-C--:B------:R-:W-:Y:S01]  /*7fe0*/  FMUL R72, R72, R137.reuse ;  /* 0x0000008948487220 */ /* 0x080fe20000400000 */
[----:B------:R-:W-:Y:S01]  /*7ff0*/  F2FP.BF16.F32.PACK_AB R84, RZ, R84 ;  /* 0x00000054ff54723e */ /* 0x000fe200000010ff */
[----:B------:R-:W-:Y:S01]  /*8000*/  FMUL R73, R73, R137 ;  /* 0x0000008949497220 */ /* 0x000fe20000400000 */
[----:B------:R-:W-:Y:S01]  /*8010*/  F2FP.BF16.F32.PACK_AB R85, RZ, R85 ;  /* 0x00000055ff55723e */ /* 0x000fe200000010ff */
[----:B------:R1:W-:Y:S01]  /*8020*/  @P4 STG.E.U16 desc[UR36][R10.64+0x22], R105 ;  /* 0x000022690a004986 */ /* 0x0003e2000c101524 */
[----:B------:R-:W-:Y:S01]  /*8030*/  ISETP.GT.AND P4, PT, R0, 0x80, P1 ;  /* 0x000000800000780c */ /* 0x000fe20000f84270 */
[-C--:B------:R-:W-:Y:S01]  /*8040*/  FMUL R74, R74, R137.reuse ;  /* 0x000000894a4a7220 */ /* 0x080fe20000400000 */
[C---:B------:R-:W-:Y:S01]  /*8050*/  ISETP.GT.AND P1, PT, R0.reuse, 0x88, P1 ;  /* 0x000000880000780c */ /* 0x040fe20000f24270 */
[----:B------:R1:W-:Y:S01]  /*8060*/  @P2 STG.E.U16 desc[UR36][R4.64+0x20], R106 ;  /* 0x0000206a04002986 */ /* 0x0003e2000c101524 */
[C---:B------:R-:W-:Y:S01]  /*8070*/  ISETP.GT.AND P2, PT, R0.reuse, 0x80, P3 ;  /* 0x000000800000780c */ /* 0x040fe20001f44270 */
[-C--:B------:R-:W-:Y:S01]  /*8080*/  FMUL R75, R75, R137.reuse ;  /* 0x000000894b4b7220 */ /* 0x080fe20000400000 */
[----:B------:R-:W-:Y:S01]  /*8090*/  ISETP.GT.AND P3, PT, R0, 0x88, P3 ;  /* 0x000000880000780c */ /* 0x000fe20001f64270 */
[----:B------:R1:W-:Y:S01]  /*80a0*/  @P0 STG.E.U16 desc[UR36][R4.64+0x22], R107 ;  /* 0x0000226b04000986 */ /* 0x0003e2000c101524 */
[----:B------:R-:W-:Y:S01]  /*80b0*/  F2FP.BF16.F32.PACK_AB R86, RZ, R86 ;  /* 0x00000056ff56723e */ /* 0x000fe200000010ff */
[----:B------:R-:W-:Y:S01]  /*80c0*/  FMUL R77, R77, R137 ;  /* 0x000000894d4d7220 */ /* 0x000fe20000400000 */
[----:B------:R-:W-:Y:S01]  /*80d0*/  F2FP.BF16.F32.PACK_AB R87, RZ, R87 ;  /* 0x00000057ff57723e */ /* 0x000fe200000010ff */
[----:B------:R-:W-:Y:S01]  /*80e0*/  FMUL R76, R76, R137 ;  /* 0x000000894c4c7220 */ /* 0x000fe20000400000 */
[----:B------:R-:W-:Y:S01]  /*80f0*/  F2FP.BF16.F32.PACK_AB R72, RZ, R72 ;  /* 0x00000048ff48723e */ /* 0x000fe200000010ff */
[----:B------:R1:W-:Y:S01]  /*8100*/  @P4 STG.E.U16 desc[UR36][R10.64+0x30], R108 ;  /* 0x0000306c0a004986 */ /* 0x0003e2000c101524 */
[----:B------:R-:W-:Y:S01]  /*8110*/  F2FP.BF16.F32.PACK_AB R73, RZ, R73 ;  /* 0x00000049ff49723e */ /* 0x000fe200000010ff */
[-C--:B------:R-:W-:Y:S01]  /*8120*/  FMUL R78, R78, R137.reuse ;  /* 0x000000894e4e7220 */ /* 0x080fe20000400000 */
[----:B------:R-:W-:Y:S01]  /*8130*/  F2FP.BF16.F32.PACK_AB R74, RZ, R74 ;  /* 0x0000004aff4a723e */ /* 0x000fe200000010ff */
[----:B------:R1:W-:Y:S01]  /*8140*/  @P2 STG.E.U16 desc[UR36][R10.64+0x32], R109 ;  /* 0x0000326d0a002986 */ /* 0x0003e2000c101524 */
[----:B------:R-:W-:Y:S01]  /*8150*/  ISETP.GT.AND P2, PT, R3, 0x21, PT ;  /* 0x000000210300780c */ /* 0x000fe20003f44270 */
[----:B------:R-:W-:Y:S01]  /*8160*/  FMUL R79, R79, R137 ;  /* 0x000000894f4f7220 */ /* 0x000fe20000400000 */
[----:B------:R-:W-:Y:S01]  /*8170*/  F2FP.BF16.F32.PACK_AB R75, RZ, R75 ;  /* 0x0000004bff4b723e */ /* 0x000fe200000010ff */
[----:B------:R1:W-:Y:S01]  /*8180*/  @P3 STG.E.U16 desc[UR36][R4.64+0x32], R111 ;  /* 0x0000326f04003986 */ /* 0x0003e2000c101524 */
[----:B------:R-:W-:Y:S01]  /*8190*/  ISETP.GT.AND P3, PT, R3, 0x20, PT ;  /* 0x000000200300780c */ /* 0x000fe20003f64270 */
[-C--:B------:R-:W-:Y:S01]  /*81a0*/  FMUL R64, R64, R137.reuse ;  /* 0x0000008940407220 */ /* 0x080fe20000400000 */
[C---:B------:R-:W-:Y:S01]  /*81b0*/  ISETP.GT.AND P4, PT, R0.reuse, RZ, P2 ;  /* 0x000000ff0000720c */ /* 0x040fe20001784270 */
[----:B------:R1:W-:Y:S01]  /*81c0*/  @P1 STG.E.U16 desc[UR36][R4.64+0x30], R110 ;  /* 0x0000306e04001986 */ /* 0x0003e2000c101524 */
[C---:B------:R-:W-:Y:S01]  /*81d0*/  ISETP.GT.AND P0, PT, R0.reuse, RZ, P3 ;  /* 0x000000ff0000720c */ /* 0x040fe20001f04270 */
[-C--:B------:R-:W-:Y:S01]  /*81e0*/  FMUL R65, R65, R137.reuse ;  /* 0x0000008941417220 */ /* 0x080fe20000400000 */
[C---:B------:R-:W-:Y:S01]  /*81f0*/  ISETP.GT.AND P1, PT, R0.reuse, 0x8, P2 ;  /* 0x000000080000780c */ /* 0x040fe20001724270 */
[-C--:B------:R-:W-:Y:S01]  /*8200*/  FMUL R67, R67, R137.reuse ;  /* 0x0000008943437220 */ /* 0x080fe20000400000 */
[----:B------:R-:W-:Y:S01]  /*8210*/  ISETP.GT.AND P5, PT, R0, 0x8, P3 ;  /* 0x000000080000780c */ /* 0x000fe20001fa4270 */
[----:B------:R-:W-:Y:S01]  /*8220*/  FMUL R66, R66, R137 ;  /* 0x0000008942427220 */ /* 0x000fe20000400000 */
[----:B------:R-:W-:Y:S01]  /*8230*/  F2FP.BF16.F32.PACK_AB R77, RZ, R77 ;  /* 0x0000004dff4d723e */ /* 0x000fe200000010ff */
[-C--:B------:R-:W-:Y:S01]  /*8240*/  FMUL R68, R68, R137.reuse ;  /* 0x0000008944447220 */ /* 0x080fe20000400000 */
        /* <DEDUP_REMOVED lines=13> */
[----:B------:R-:W-:Y:S01]  /*8320*/  FMUL R56, R56, R137 ;  /* 0x0000008938387220 */ /* 0x000fe20000400000 */
[----:B------:R-:W-:Y:S01]  /*8330*/  F2FP.BF16.F32.PACK_AB R67, RZ, R67 ;  /* 0x00000043ff43723e */ /* 0x000fe200000010ff */
[----:B------:R1:W-:Y:S01]  /*8340*/  @P5 STG.E.U16 desc[UR36][R8.64+0x40], R98 ;  /* 0x0000406208005986 */ /* 0x0003e2000c101524 */
[C---:B------:R-:W-:Y:S01]  /*8350*/  ISETP.GT.AND P5, PT, R0.reuse, RZ, P0 ;  /* 0x000000ff0000720c */ /* 0x040fe200007a4270 */
[-C--:B------:R-:W-:Y:S01]  /*8360*/  FMUL R57, R57, R137.reuse ;  /* 0x0000008939397220 */ /* 0x080fe20000400000 */
[----:B------:R-:W-:Y:S01]  /*8370*/  ISETP.GT.AND P4, PT, R0, RZ, P1 ;  /* 0x000000ff0000720c */ /* 0x000fe20000f84270 */
[-C--:B------:R-:W-:Y:S01]  /*8380*/  FMUL R58, R58, R137.reuse ;  /* 0x000000893a3a7220 */ /* 0x080fe20000400000 */
[----:B------:R-:W-:Y:S01]  /*8390*/  F2FP.BF16.F32.PACK_AB R66, RZ, R66 ;  /* 0x00000042ff42723e */ /* 0x000fe200000010ff */
        /* <DEDUP_REMOVED lines=10> */
[-C--:B------:R-:W-:Y:S01]  /*8440*/  FMUL R63, R63, R137.reuse ;  /* 0x000000893f3f7220 */ /* 0x080fe20000400000 */
[----:B------:R-:W-:Y:S01]  /*8450*/  F2FP.BF16.F32.PACK_AB R56, RZ, R56 ;  /* 0x00000038ff38723e */ /* 0x000fe200000010ff */
[----:B------:R1:W-:Y:S01]  /*8460*/  @P4 STG.E.U16 desc[UR36][R6.64+0x52], R101 ;  /* 0x0000526506004986 */ /* 0x0003e2000c101524 */
[----:B------:R-:W-:Y:S01]  /*8470*/  ISETP.GT.AND P4, PT, R0, 0x8, P1 ;  /* 0x000000080000780c */ /* 0x000fe20000f84270 */
[----:B------:R-:W-:Y:S01]  /*8480*/  FMUL R48, R48, R137 ;  /* 0x0000008930307220 */ /* 0x000fe20000400000 */
[----:B------:R-:W-:Y:S01]  /*8490*/  F2FP.BF16.F32.PACK_AB R57, RZ, R57 ;  /* 0x00000039ff39723e */ /* 0x000fe200000010ff */
[-C--:B------:R-:W-:Y:S01]  /*84a0*/  FMUL R49, R49, R137.reuse ;  /* 0x0000008931317220 */ /* 0x080fe20000400000 */
[----:B------:R-:W-:Y:S01]  /*84b0*/  F2FP.BF16.F32.PACK_AB R58, RZ, R58 ;  /* 0x0000003aff3a723e */ /* 0x000fe200000010ff */
[----:B------:R-:W-:Y:S01]  /*84c0*/  FMUL R51, R51, R137 ;  /* 0x0000008933337220 */ /* 0x000fe20000400000 */
        /* <DEDUP_REMOVED lines=30> */
[----:B------:R-:W-:Y:S01]  /*86b0*/  ISETP.GT.AND P2, PT, R3, 0x31, PT ;  /* 0x000000310300780c */ /* 0x000fe20003f44270 */
[----:B------:R-:W-:Y:S01]  /*86c0*/  FMUL R44, R44, R137 ;  /* 0x000000892c2c7220 */ /* 0x000fe20000400000 */
[----:B------:R-:W-:Y:S01]  /*86d0*/  F2FP.BF16.F32.PACK_AB R51, RZ, R51 ;  /* 0x00000033ff33723e */ /* 0x000fe200000010ff */
[-C--:B------:R-:W-:Y:S01]  /*86e0*/  FMUL R45, R45, R137.reuse ;  /* 0x000000892d2d7220 */ /* 0x080fe20000400000 */
[----:B------:R-:W-:Y:S01]  /*86f0*/  F2FP.BF16.F32.PACK_AB R50, RZ, R50 ;  /* 0x00000032ff32723e */ /* 0x000fe200000010ff */
[----:B------:R1:W-:Y:S01]  /*8700*/  @P4 STG.E.U16 desc[UR36][R10.64+0x50], R92 ;  /* 0x0000505c0a004986 */ /* 0x0003e2000c101524 */
[----:B------:R-:W-:Y:S01]  /*8710*/  ISETP.GT.AND P4, PT, R0, RZ, P2 ;  /* 0x000000ff0000720c */ /* 0x000fe20001784270 */
[-C--:B------:R-:W-:Y:S01]  /*8720*/  FMUL R46, R46, R137.reuse ;  /* 0x000000892e2e7220 */ /* 0x080fe20000400000 */
[----:B------:R-:W-:Y:S01]  /*8730*/  F2FP.BF16.F32.PACK_AB R52, RZ, R52 ;  /* 0x00000034ff34723e */ /* 0x000fe200000010ff */
[----:B------:R1:W-:Y:S01]  /*8740*/  @P3 STG.E.U16 desc[UR36][R10.64+0x52], R93 ;  /* 0x0000525d0a003986 */ /* 0x0003e2000c101524 */
[----:B------:R-:W-:Y:S01]  /*8750*/  ISETP.GT.AND P3, PT, R3, 0x30, PT ;  /* 0x000000300300780c */ /* 0x000fe20003f64270 */
[----:B------:R-:W-:Y:S01]  /*8760*/  FMUL R47, R47, R137 ;  /* 0x000000892f2f7220 */ /* 0x000fe20000400000 */
[----:B------:R-:W-:Y:S01]  /*8770*/  F2FP.BF16.F32.PACK_AB R53, RZ, R53 ;  /* 0x00000035ff35723e */ /* 0x000fe200000010ff */
[----:B------:R1:W-:Y:S01]  /*8780*/  @P0 STG.E.U16 desc[UR36][R4.64+0x50], R94 ;  /* 0x0000505e04000986 */ /* 0x0003e2000c101524 */
[----:B------:R-:W-:Y:S01]  /*8790*/  ISETP.GT.AND P0, PT, R0, RZ, P3 ;  /* 0x000000ff0000720c */ /* 0x000fe20001f04270 */
[-C--:B------:R-:W-:Y:S01]  /*87a0*/  FMUL R32, R32, R137.reuse ;  /* 0x0000008920207220 */ /* 0x080fe20000400000 */
[C---:B------:R-:W-:Y:S01]  /*87b0*/  ISETP.GT.AND P5, PT, R0.reuse, 0x8, P3 ;  /* 0x000000080000780c */ /* 0x040fe20001fa4270 */
[----:B------:R1:W-:Y:S01]  /*87c0*/  @P1 STG.E.U16 desc[UR36][R4.64+0x52], R95 ;  /* 0x0000525f04001986 */ /* 0x0003e2000c101524 */
[----:B------:R-:W-:Y:S01]  /*87d0*/  ISETP.GT.AND P1, PT, R0, 0x8, P2 ;  /* 0x000000080000780c */ /* 0x000fe20001724270 */
[----:B------:R-:W-:Y:S01]  /*87e0*/  FMUL R33, R33, R137 ;  /* 0x0000008921217220 */ /* 0x000fe20000400000 */
[----:B------:R-:W-:Y:S01]  /*87f0*/  F2FP.BF16.F32.PACK_AB R54, RZ, R54 ;  /* 0x00000036ff36723e */ /* 0x000fe200000010ff */
[----:B------:R1:W-:Y:S01]  /*8800*/  @P4 STG.E.U16 desc[UR36][R6.64+0x62], R81 ;  /* 0x0000625106004986 */ /* 0x0003e2000c101524 */
[----:B------:R-:W-:Y:S01]  /*8810*/  F2FP.BF16.F32.PACK_AB R55, RZ, R55 ;  /* 0x00000037ff37723e */ /* 0x000fe200000010ff */
[-C--:B------:R-:W-:Y:S01]  /*8820*/  FMUL R34, R34, R137.reuse ;  /* 0x0000008922227220 */ /* 0x080fe20000400000 */
[----:B------:R-:W-:Y:S01]  /*8830*/  F2FP.BF16.F32.PACK_AB R40, RZ, R40 ;  /* 0x00000028ff28723e */ /* 0x000fe200000010ff */
[----:B------:R-:W-:Y:S01]  /*8840*/  FMUL R35, R35, R137 ;  /* 0x0000008923237220 */ /* 0x000fe20000400000 */
[----:B------:R-:W-:Y:S01]  /*8850*/  F2FP.BF16.F32.PACK_AB R41, RZ, R41 ;  /* 0x00000029ff29723e */ /* 0x000fe200000010ff */
[----:B------:R1:W-:Y:S01]  /*8860*/  @P0 STG.E.U16 desc[UR36][R6.64+0x60], R80 ;  /* 0x0000605006000986 */ /* 0x0003e2000c101524 */
[C---:B------:R-:W-:Y:S01]  /*8870*/  ISETP.GT.AND P0, PT, R3.reuse, 0x38, PT ;  /* 0x000000380300780c */ /* 0x040fe20003f04270 */
        /* <DEDUP_REMOVED lines=9> */
[----:B------:R-:W-:Y:S01]  /*8910*/  ISETP.GT.AND P4, PT, R0, RZ, P1 ;  /* 0x000000ff0000720c */ /* 0x000fe20000f84270 */
        /* <DEDUP_REMOVED lines=10> */
[----:B------:R1:W-:Y:S01]  /*89c0*/  @P5 STG.E.U16 desc[UR36][R6.64+0x70], R84 ;  /* 0x0000705406005986 */ /* 0x0003e2000c101524 */
[----:B------:R-:W-:Y:S01]  /*89d0*/  ISETP.GT.AND P5, PT, R0, 0x8, P0 ;  /* 0x000000080000780c */ /* 0x000fe200007a4270 */
[----:B------:R-:W-:Y:S01]  /*89e0*/  FMUL R28, R28, R137 ;  /* 0x000000891c1c7220 */ /* 0x000fe20000400000 */
[----:B------:R-:W-:Y:S01]  /*89f0*/  F2FP.BF16.F32.PACK_AB R33, RZ, R33 ;  /* 0x00000021ff21723e */ /* 0x000fe200000010ff */
[----:B------:R1:W-:Y:S01]  /*8a00*/  @P4 STG.E.U16 desc[UR36][R6.64+0x72], R85 ;  /* 0x0000725506004986 */ /* 0x0003e2000c101524 */
[----:B------:R-:W-:Y:S01]  /*8a10*/  ISETP.GT.AND P4, PT, R0, 0x8, P1 ;  /* 0x000000080000780c */ /* 0x000fe20000f84270 */
[-C--:B------:R-:W-:Y:S01]  /*8a20*/  FMUL R29, R29, R137.reuse ;  /* 0x000000891d1d7220 */ /* 0x080fe20000400000 */
[----:B------:R-:W-:Y:S01]  /*8a30*/  F2FP.BF16.F32.PACK_AB R34, RZ, R34 ;  /* 0x00000022ff22723e */ /* 0x000fe200000010ff */
[----:B------:R-:W-:Y:S01]  /*8a40*/  FMUL R30, R30, R137 ;  /* 0x000000891e1e7220 */ /* 0x000fe20000400000 */
[----:B------:R-:W-:Y:S01]  /*8a50*/  F2FP.BF16.F32.PACK_AB R35, RZ, R35 ;  /* 0x00000023ff23723e */ /* 0x000fe200000010ff */
[----:B------:R-:W-:Y:S01]  /*8a60*/  FMUL R31, R31, R137 ;  /* 0x000000891f1f7220 */ /* 0x000fe20000400000 */
[----:B------:R-:W-:-:S02]  /*8a70*/  F2FP.BF16.F32.PACK_AB R36, RZ, R36 ;  /* 0x00000024ff24723e */ /* 0x000fc400000010ff */
[----:B------:R-:W-:Y:S01]  /*8a80*/  F2FP.BF16.F32.PACK_AB R37, RZ, R37 ;  /* 0x00000025ff25723e */ /* 0x000fe200000010ff */
[----:B------:R1:W-:Y:S01]  /*8a90*/  @P5 STG.E.U16 desc[UR36][R8.64+0x70], R86 ;  /* 0x0000705608005986 */ /* 0x0003e2000c101524 */
[C---:B------:R-:W-:Y:S02]  /*8aa0*/  ISETP.GT.AND P5, PT, R0.reuse, 0x80, P3 ;  /* 0x000000800000780c */ /* 0x040fe40001fa4270 */
[C---:B------:R-:W-:Y:S01]  /*8ab0*/  ISETP.GT.AND P3, PT, R0.reuse, 0x88, P3 ;  /* 0x000000880000780c */ /* 0x040fe20001f64270 */
[----:B------:R1:W-:Y:S01]  /*8ac0*/  @P4 STG.E.U16 desc[UR36][R8.64+0x72], R87 ;  /* 0x0000725708004986 */ /* 0x0003e2000c101524 */
[C---:B------:R-:W-:Y:S02]  /*8ad0*/  ISETP.GT.AND P4, PT, R0.reuse, 0x80, P2 ;  /* 0x000000800000780c */ /* 0x040fe40001784270 */
[----:B------:R-:W-:Y:S02]  /*8ae0*/  ISETP.GT.AND P2, PT, R0, 0x88, P2 ;  /* 0x000000880000780c */ /* 0x000fe40001744270 */
[----:B------:R-:W-:-:S02]  /*8af0*/  F2FP.BF16.F32.PACK_AB R38, RZ, R38 ;  /* 0x00000026ff26723e */ /* 0x000fc400000010ff */
[----:B------:R-:W-:Y:S02]  /*8b00*/  F2FP.BF16.F32.PACK_AB R39, RZ, R39 ;  /* 0x00000027ff27723e */ /* 0x000fe400000010ff */
[----:B------:R-:W-:Y:S01]  /*8b10*/  F2FP.BF16.F32.PACK_AB R24, RZ, R24 ;  /* 0x00000018ff18723e */ /* 0x000fe200000010ff */
[----:B------:R1:W-:Y:S01]  /*8b20*/  @P5 STG.E.U16 desc[UR36][R10.64+0x60], R72 ;  /* 0x000060480a005986 */ /* 0x0003e2000c101524 */
[----:B------:R-:W-:Y:S02]  /*8b30*/  F2FP.BF16.F32.PACK_AB R25, RZ, R25 ;  /* 0x00000019ff19723e */ /* 0x000fe400000010ff */
[----:B------:R-:W-:Y:S01]  /*8b40*/  F2FP.BF16.F32.PACK_AB R26, RZ, R26 ;  /* 0x0000001aff1a723e */ /* 0x000fe200000010ff */
[----:B------:R1:W-:Y:S01]  /*8b50*/  @P4 STG.E.U16 desc[UR36][R10.64+0x62], R73 ;  /* 0x000062490a004986 */ /* 0x0003e2000c101524 */
[C---:B------:R-:W-:Y:S02]  /*8b60*/  ISETP.GT.AND P4, PT, R0.reuse, 0x80, P0 ;  /* 0x000000800000780c */ /* 0x040fe40000784270 */
[C---:B------:R-:W-:Y:S01]  /*8b70*/  ISETP.GT.AND P0, PT, R0.reuse, 0x88, P0 ;  /* 0x000000880000780c */ /* 0x040fe20000704270 */
[----:B------:R1:W-:Y:S01]  /*8b80*/  @P3 STG.E.U16 desc[UR36][R4.64+0x60], R74 ;  /* 0x0000604a04003986 */ /* 0x0003e2000c101524 */
[----:B------:R-:W-:-:S02]  /*8b90*/  ISETP.GT.AND P3, PT, R0, 0x80, P1 ;  /* 0x000000800000780c */ /* 0x000fc40000f64270 */
[C---:B------:R-:W-:Y:S01]  /*8ba0*/  ISETP.GT.AND P1, PT, R0.reuse, 0x88, P1 ;  /* 0x000000880000780c */ /* 0x040fe20000f24270 */
[----:B------:R1:W-:Y:S01]  /*8bb0*/  @P2 STG.E.U16 desc[UR36][R4.64+0x62], R75 ;  /* 0x0000624b04002986 */ /* 0x0003e2000c101524 */
[C---:B------:R-:W-:Y:S02]  /*8bc0*/  ISETP.GT.AND P2, PT, R3.reuse, 0x41, PT ;  /* 0x000000410300780c */ /* 0x040fe40003f44270 */
[----:B------:R-:W-:Y:S02]  /*8bd0*/  F2FP.BF16.F32.PACK_AB R27, RZ, R27 ;  /* 0x0000001bff1b723e */ /* 0x000fe400000010ff */
[----:B------:R-:W-:Y:S01]  /*8be0*/  F2FP.BF16.F32.PACK_AB R28, RZ, R28 ;  /* 0x0000001cff1c723e */ /* 0x000fe200000010ff */
[----:B------:R1:W-:Y:S01]  /*8bf0*/  @P4 STG.E.U16 desc[UR36][R10.64+0x70], R76 ;  /* 0x0000704c0a004986 */ /* 0x0003e2000c101524 */
[----:B------:R-:W-:Y:S02]  /*8c00*/  ISETP.GT.AND P4, PT, R0, RZ, P2 ;  /* 0x000000ff0000720c */ /* 0x000fe40001784270 */
[----:B------:R-:W-:Y:S01]  /*8c10*/  F2FP.BF16.F32.PACK_AB R29, RZ, R29 ;  /* 0x0000001dff1d723e */ /* 0x000fe200000010ff */
[----:B------:R1:W-:Y:S01]  /*8c20*/  @P3 STG.E.U16 desc[UR36][R10.64+0x72], R77 ;  /* 0x0000724d0a003986 */ /* 0x0003e2000c101524 */
[----:B------:R-:W-:-:S02]  /*8c30*/  ISETP.GT.AND P3, PT, R3, 0x40, PT ;  /* 0x000000400300780c */ /* 0x000fc40003f64270 */
[----:B------:R-:W-:Y:S01]  /*8c40*/  F2FP.BF16.F32.PACK_AB R30, RZ, R30 ;  /* 0x0000001eff1e723e */ /* 0x000fe200000010ff */
[----:B------:R1:W-:Y:S01]  /*8c50*/  @P0 STG.E.U16 desc[UR36][R4.64+0x70], R78 ;  /* 0x0000704e04000986 */ /* 0x0003e2000c101524 */
[C---:B------:R-:W-:Y:S02]  /*8c60*/  ISETP.GT.AND P0, PT, R0.reuse, RZ, P3 ;  /* 0x000000ff0000720c */ /* 0x040fe40001f04270 */
[C---:B------:R-:W-:Y:S01]  /*8c70*/  ISETP.GT.AND P5, PT, R0.reuse, 0x8, P3 ;  /* 0x000000080000780c */ /* 0x040fe20001fa4270 */
[----:B------:R1:W-:Y:S01]  /*8c80*/  @P1 STG.E.U16 desc[UR36][R4.64+0x72], R79 ;  /* 0x0000724f04001986 */ /* 0x0003e2000c101524 */
[----:B------:R-:W-:Y:S02]  /*8c90*/  ISETP.GT.AND P1, PT, R0, 0x8, P2 ;  /* 0x000000080000780c */ /* 0x000fe40001724270 */
[----:B------:R-:W-:Y:S01]  /*8ca0*/  F2FP.BF16.F32.PACK_AB R31, RZ, R31 ;  /* 0x0000001fff1f723e */ /* 0x000fe200000010ff */
[----:B------:R1:W-:Y:S06]  /*8cb0*/  @P4 STG.E.U16 desc[UR36][R6.64+0x82], R65 ;  /* 0x0000824106004986 */ /* 0x0003ec000c101524 */
[----:B------:R1:W-:Y:S01]  /*8cc0*/  @P0 STG.E.U16 desc[UR36][R6.64+0x80], R64 ;  /* 0x0000804006000986 */ /* 0x0003e2000c101524 */
[----:B------:R-:W-:-:S03]  /*8cd0*/  ISETP.GT.AND P0, PT, R3, 0x48, PT ;  /* 0x000000480300780c */ /* 0x000fc60003f04270 */
[----:B------:R1:W-:Y:S01]  /*8ce0*/  @P1 STG.E.U16 desc[UR36][R8.64+0x82], R67 ;  /* 0x0000824308001986 */ /* 0x0003e2000c101524 */
[----:B------:R-:W-:-:S03]  /*8cf0*/  ISETP.GT.AND P1, PT, R3, 0x49, PT ;  /* 0x000000490300780c */ /* 0x000fc60003f24270 */
[----:B------:R1:W-:Y:S01]  /*8d00*/  @P5 STG.E.U16 desc[UR36][R8.64+0x80], R66 ;  /* 0x0000804208005986 */ /* 0x0003e2000c101524 */
[C---:B------:R-:W-:Y:S02]  /*8d10*/  ISETP.GT.AND P5, PT, R0.reuse, RZ, P0 ;  /* 0x000000ff0000720c */ /* 0x040fe400007a4270 */
[----:B------:R-:W-:-:S11]  /*8d20*/  ISETP.GT.AND P4, PT, R0, RZ, P1 ;  /* 0x000000ff0000720c */ /* 0x000fd60000f84270 */
[----:B------:R1:W-:Y:S01]  /*8d30*/  @P5 STG.E.U16 desc[UR36][R6.64+0x90], R68 ;  /* 0x0000904406005986 */ /* 0x0003e2000c101524 */
[----:B------:R-:W-:-:S03]  /*8d40*/  ISETP.GT.AND P5, PT, R0, 0x8, P0 ;  /* 0x000000080000780c */ /* 0x000fc600007a4270 */
[----:B------:R1:W-:Y:S01]  /*8d50*/  @P4 STG.E.U16 desc[UR36][R6.64+0x92], R69 ;  /* 0x0000924506004986 */ /* 0x0003e2000c101524 */
[----:B------:R-:W-:-:S09]  /*8d60*/  ISETP.GT.AND P4, PT, R0, 0x8, P1 ;  /* 0x000000080000780c */ /* 0x000fd20000f84270 */
[----:B------:R1:W-:Y:S01]  /*8d70*/  @P5 STG.E.U16 desc[UR36][R8.64+0x90], R70 ;  /* 0x0000904608005986 */ /* 0x0003e2000c101524 */
[C---:B------:R-:W-:Y:S02]  /*8d80*/  ISETP.GT.AND P5, PT, R0.reuse, 0x80, P3 ;  /* 0x000000800000780c */ /* 0x040fe40001fa4270 */
[C---:B------:R-:W-:Y:S01]  /*8d90*/  ISETP.GT.AND P3, PT, R0.reuse, 0x88, P3 ;  /* 0x000000880000780c */ /* 0x040fe20001f64270 */
[----:B------:R1:W-:Y:S01]  /*8da0*/  @P4 STG.E.U16 desc[UR36][R8.64+0x92], R71 ;  /* 0x0000924708004986 */ /* 0x0003e2000c101524 */
[C---:B------:R-:W-:Y:S02]  /*8db0*/  ISETP.GT.AND P4, PT, R0.reuse, 0x80, P2 ;  /* 0x000000800000780c */ /* 0x040fe40001784270 */
[----:B------:R-:W-:-:S07]  /*8dc0*/  ISETP.GT.AND P2, PT, R0, 0x88, P2 ;  /* 0x000000880000780c */ /* 0x000fce0001744270 */
[----:B------:R1:W-:Y:S04]  /*8dd0*/  @P5 STG.E.U16 desc[UR36][R10.64+0x80], R56 ;  /* 0x000080380a005986 */ /* 0x0003e8000c101524 */
[----:B------:R1:W-:Y:S01]  /*8de0*/  @P4 STG.E.U16 desc[UR36][R10.64+0x82], R57 ;  /* 0x000082390a004986 */ /* 0x0003e2000c101524 */
[C---:B------:R-:W-:Y:S02]  /*8df0*/  ISETP.GT.AND P4, PT, R0.reuse, 0x80, P0 ;  /* 0x000000800000780c */ /* 0x040fe40000784270 */
[C---:B------:R-:W-:Y:S01]  /*8e00*/  ISETP.GT.AND P0, PT, R0.reuse, 0x88, P0 ;  /* 0x000000880000780c */ /* 0x040fe20000704270 */
[----:B------:R1:W-:Y:S01]  /*8e10*/  @P3 STG.E.U16 desc[UR36][R4.64+0x80], R58 ;  /* 0x0000803a04003986 */ /* 0x0003e2000c101524 */
[C---:B------:R-:W-:Y:S02]  /*8e20*/  ISETP.GT.AND P3, PT, R0.reuse, 0x80, P1 ;  /* 0x000000800000780c */ /* 0x040fe40000f64270 */
[----:B------:R-:W-:Y:S01]  /*8e30*/  ISETP.GT.AND P1, PT, R0, 0x88, P1 ;  /* 0x000000880000780c */ /* 0x000fe20000f24270 */
[----:B------:R1:W-:Y:S01]  /*8e40*/  @P2 STG.E.U16 desc[UR36][R4.64+0x82], R59 ;  /* 0x0000823b04002986 */ /* 0x0003e2000c101524 */
[----:B------:R-:W-:-:S05]  /*8e50*/  ISETP.GT.AND P2, PT, R3, 0x51, PT ;  /* 0x000000510300780c */ /* 0x000fca0003f44270 */
[----:B------:R1:W-:Y:S01]  /*8e60*/  @P4 STG.E.U16 desc[UR36][R10.64+0x90], R60 ;  /* 0x0000903c0a004986 */ /* 0x0003e2000c101524 */
[----:B------:R-:W-:-:S03]  /*8e70*/  ISETP.GT.AND P4, PT, R0, RZ, P2 ;  /* 0x000000ff0000720c */ /* 0x000fc60001784270 */
[----:B------:R1:W-:Y:S01]  /*8e80*/  @P3 STG.E.U16 desc[UR36][R10.64+0x92], R61 ;  /* 0x0000923d0a003986 */ /* 0x0003e2000c101524 */
[----:B------:R-:W-:-:S03]  /*8e90*/  ISETP.GT.AND P3, PT, R3, 0x50, PT ;  /* 0x000000500300780c */ /* 0x000fc60003f64270 */
[----:B------:R1:W-:Y:S01]  /*8ea0*/  @P0 STG.E.U16 desc[UR36][R4.64+0x90], R62 ;  /* 0x0000903e04000986 */ /* 0x0003e2000c101524 */
[C---:B------:R-:W-:Y:S02]  /*8eb0*/  ISETP.GT.AND P0, PT, R0.reuse, RZ, P3 ;  /* 0x000000ff0000720c */ /* 0x040fe40001f04270 */
[C---:B------:R-:W-:Y:S01]  /*8ec0*/  ISETP.GT.AND P5, PT, R0.reuse, 0x8, P3 ;  /* 0x000000080000780c */ /* 0x040fe20001fa4270 */
[----:B------:R1:W-:Y:S01]  /*8ed0*/  @P1 STG.E.U16 desc[UR36][R4.64+0x92], R63 ;  /* 0x0000923f04001986 */ /* 0x0003e2000c101524 */
[----:B------:R-:W-:-:S03]  /*8ee0*/  ISETP.GT.AND P1, PT, R0, 0x8, P2 ;  /* 0x000000080000780c */ /* 0x000fc60001724270 */
        /* <DEDUP_REMOVED lines=25> */
[----:B------:R1:W-:Y:S06]  /*9080*/  @P2 STG.E.U16 desc[UR36][R4.64+0xa2], R43 ;  /* 0x0000a22b04002986 */ /* 0x0003ec000c101524 */
[----:B------:R1:W-:Y:S04]  /*9090*/  @P4 STG.E.U16 desc[UR36][R10.64+0xb0], R44 ;  /* 0x0000b02c0a004986 */ /* 0x0003e8000c101524 */
[----:B------:R1:W-:Y:S01]  /*90a0*/  @P3 STG.E.U16 desc[UR36][R10.64+0xb2], R45 ;  /* 0x0000b22d0a003986 */ /* 0x0003e2000c101524 */
[----:B------:R-:W-:-:S03]  /*90b0*/  ISETP.GT.AND P3, PT, R3, 0x60, PT ;  /* 0x000000600300780c */ /* 0x000fc60003f64270 */
[----:B------:R1:W-:Y:S01]  /*90c0*/  @P0 STG.E.U16 desc[UR36][R4.64+0xb0], R46 ;  /* 0x0000b02e04000986 */ /* 0x0003e2000c101524 */
[----:B------:R-:W-:Y:S02]  /*90d0*/  ISETP.GT.AND P0, PT, R3, 0x61, PT ;  /* 0x000000610300780c */ /* 0x000fe40003f04270 */
[C---:B------:R-:W-:Y:S01]  /*90e0*/  ISETP.GT.AND P4, PT, R0.reuse, 0x8, P3 ;  /* 0x000000080000780c */ /* 0x040fe20001f84270 */
[----:B------:R1:W-:Y:S01]  /*90f0*/  @P1 STG.E.U16 desc[UR36][R4.64+0xb2], R47 ;  /* 0x0000b22f04001986 */ /* 0x0003e2000c101524 */
[C---:B------:R-:W-:Y:S02]  /*9100*/  ISETP.GT.AND P1, PT, R0.reuse, RZ, P3 ;  /* 0x000000ff0000720c */ /* 0x040fe40001f24270 */
[C---:B------:R-:W-:Y:S02]  /*9110*/  ISETP.GT.AND P2, PT, R0.reuse, RZ, P0 ;  /* 0x000000ff0000720c */ /* 0x040fe40000744270 */
[----:B------:R-:W-:-:S09]  /*9120*/  ISETP.GT.AND P5, PT, R0, 0x8, P0 ;  /* 0x000000080000780c */ /* 0x000fd200007a4270 */
[----:B------:R1:W-:Y:S01]  /*9130*/  @P1 STG.E.U16 desc[UR36][R6.64+0xc0], R32 ;  /* 0x0000c02006001986 */ /* 0x0003e2000c101524 */
[----:B------:R-:W-:-:S03]  /*9140*/  ISETP.GT.AND P1, PT, R3, 0x68, PT ;  /* 0x000000680300780c */ /* 0x000fc60003f24270 */
[----:B------:R1:W-:Y:S01]  /*9150*/  @P2 STG.E.U16 desc[UR36][R6.64+0xc2], R33 ;  /* 0x0000c22106002986 */ /* 0x0003e2000c101524 */
[----:B------:R-:W-:-:S03]  /*9160*/  ISETP.GT.AND P2, PT, R3, 0x69, PT ;  /* 0x000000690300780c */ /* 0x000fc60003f44270 */
[----:B------:R1:W-:Y:S01]  /*9170*/  @P4 STG.E.U16 desc[UR36][R8.64+0xc0], R34 ;  /* 0x0000c02208004986 */ /* 0x0003e2000c101524 */
[----:B------:R-:W-:-:S03]  /*9180*/  ISETP.GT.AND P4, PT, R0, RZ, P2 ;  /* 0x000000ff0000720c */ /* 0x000fc60001784270 */
[----:B------:R1:W-:Y:S01]  /*9190*/  @P5 STG.E.U16 desc[UR36][R8.64+0xc2], R35 ;  /* 0x0000c22308005986 */ /* 0x0003e2000c101524 */
[----:B------:R-:W-:-:S09]  /*91a0*/  ISETP.GT.AND P5, PT, R0, RZ, P1 ;  /* 0x000000ff0000720c */ /* 0x000fd20000fa4270 */
        /* <DEDUP_REMOVED lines=10> */
[----:B------:R1:W-:Y:S01]  /*9250*/  @P4 STG.E.U16 desc[UR36][R10.64+0xc0], R24 ;  /* 0x0000c0180a004986 */ /* 0x0003e2000c101524 */
[C---:B------:R-:W-:Y:S02]  /*9260*/  ISETP.GT.AND P4, PT, R0.reuse, 0x80, P1 ;  /* 0x000000800000780c */ /* 0x040fe40000f84270 */
[C---:B------:R-:W-:Y:S01]  /*9270*/  ISETP.GT.AND P1, PT, R0.reuse, 0x88, P1 ;  /* 0x000000880000780c */ /* 0x040fe20000f24270 */
[----:B------:R1:W-:Y:S01]  /*9280*/  @P5 STG.E.U16 desc[UR36][R10.64+0xc2], R25 ;  /* 0x0000c2190a005986 */ /* 0x0003e2000c101524 */
[C---:B------:R-:W-:Y:S02]  /*9290*/  ISETP.GT.AND P5, PT, R0.reuse, 0x80, P2 ;  /* 0x000000800000780c */ /* 0x040fe400017a4270 */
[----:B------:R-:W-:Y:S01]  /*92a0*/  ISETP.GT.AND P2, PT, R0, 0x88, P2 ;  /* 0x000000880000780c */ /* 0x000fe20001744270 */
[----:B------:R1:W-:Y:S04]  /*92b0*/  @P3 STG.E.U16 desc[UR36][R4.64+0xc0], R26 ;  /* 0x0000c01a04003986 */ /* 0x0003e8000c101524 */
[----:B------:R1:W-:Y:S04]  /*92c0*/  @P0 STG.E.U16 desc[UR36][R4.64+0xc2], R27 ;  /* 0x0000c21b04000986 */ /* 0x0003e8000c101524 */
[----:B------:R1:W-:Y:S04]  /*92d0*/  @P4 STG.E.U16 desc[UR36][R10.64+0xd0], R28 ;  /* 0x0000d01c0a004986 */ /* 0x0003e8000c101524 */
[----:B------:R1:W-:Y:S04]  /*92e0*/  @P5 STG.E.U16 desc[UR36][R10.64+0xd2], R29 ;  /* 0x0000d21d0a005986 */ /* 0x0003e8000c101524 */
[----:B------:R1:W-:Y:S04]  /*92f0*/  @P1 STG.E.U16 desc[UR36][R4.64+0xd0], R30 ;  /* 0x0000d01e04001986 */ /* 0x0003e8000c101524 */
[----:B------:R1:W-:Y:S02]  /*9300*/  @P2 STG.E.U16 desc[UR36][R4.64+0xd2], R31 ;  /* 0x0000d21f04002986 */ /* 0x0003e4000c101524 */
.L_x_249:
[----:B------:R-:W-:Y:S05]  /*9310*/  BSYNC B0 ;  /* 0x0000000000007941 */ /* 0x000fea0003800000 */
.L_x_29:
[----:B------:R-:W-:Y:S01]  /*9320*/  ULDC UR4, c[0x0][0xc] ;  /* 0x0000030000047ab9 */ /* 0x000fe20000000800 */
[----:B------:R-:W-:Y:S01]  /*9330*/  ULDC UR5, c[0x0][0x10] ;  /* 0x0000040000057ab9 */ /* 0x000fe20000000800 */
[----:B0-----:R-:W0:Y:S01]  /*9340*/  LDC R3, c[0x0][0x14] ;  /* 0x00000500ff037b82 */ /* 0x001e220000000800 */
[----:B------:R-:W-:Y:S01]  /*9350*/  UIMAD.WIDE.U32 UR4, UR4, UR5, URZ ;  /* 0x00000005040472a5 */ /* 0x000fe2000f8e003f */
[----:B------:R-:W-:Y:S01]  /*9360*/  PRMT R0, RZ, 0x7610, R0 ;  /* 0x00007610ff007816 */ /* 0x000fe20000000000 */
[----:B------:R-:W-:Y:S02]  /*9370*/  IMAD.MOV.U32 R139, RZ, RZ, -0x1 ;  /* 0xffffffffff8b7424 */ /* 0x000fe400078e00ff */
[----:B------:R-:W-:Y:S02]  /*9380*/  IMAD.MOV.U32 R23, RZ, RZ, -0x1 ;  /* 0xffffffffff177424 */ /* 0x000fe400078e00ff */
[----:B0-----:R-:W-:-:S04]  /*9390*/  IMAD.WIDE.U32 R16, R3, UR4, R16 ;  /* 0x0000000403107c25 */ /* 0x001fc8000f8e0010 */
[----:B------:R-:W-:Y:S01]  /*93a0*/  IMAD R3, R3, UR5, RZ ;  /* 0x0000000503037c24 */ /* 0x000fe2000f8e02ff */
[----:B------:R-:W-:Y:S02]  /*93b0*/  ULDC.64 UR4, c[0x0][0x650] ;  /* 0x0001940000047ab9 */ /* 0x000fe40000000a00 */
[----:B------:R-:W-:Y:S01]  /*93c0*/  ISETP.GE.U32.AND P0, PT, R16, UR4, PT ;  /* 0x0000000410007c0c */ /* 0x000fe2000bf06070 */
[----:B------:R-:W-:-:S05]  /*93d0*/  IMAD.IADD R17, R17, 0x1, R3 ;  /* 0x0000000111117824 */ /* 0x000fca00078e0203 */
[----:B------:R-:W-:-:S13]  /*93e0*/  ISETP.GE.U32.AND.EX P0, PT, R17, UR5, PT, P0 ;  /* 0x0000000511007c0c */ /* 0x000fda000bf06100 */
[----:B------:R-:W-:Y:S05]  /*93f0*/  @P0 BRA `(.L_x_250) ;  /* 0x0000000400640947 */ /* 0x000fea0003800000 */
[----:B-1--4-:R-:W0:Y:S01]  /*9400*/  S2R R12, SR_CTAID.X ;  /* 0x00000000000c7919 */ /* 0x012e220000002500 */
[----:B------:R-:W1:Y:S01]  /*9410*/  LDC.64 R10, c[0x0][0x628] ;  /* 0x00018a00ff0a7b82 */ /* 0x000e620000000a00 */
[----:B------:R-:W-:Y:S01]  /*9420*/  ULDC UR4, c[0x0][0x150] ;  /* 0x0000540000047ab9 */ /* 0x000fe20000000800 */
[----:B------:R-:W-:Y:S01]  /*9430*/  IMAD.MOV.U32 R8, RZ, RZ, R16 ;  /* 0x000000ffff087224 */ /* 0x000fe200078e0010 */
[----:B------:R-:W4:Y:S01]  /*9440*/  S2R R24, SR_CTAID.Y ;  /* 0x0000000000187919 */ /* 0x000f220000002600 */
[----:B------:R-:W-:-:S04]  /*9450*/  IMAD.MOV.U32 R9, RZ, RZ, R17 ;  /* 0x000000ffff097224 */ /* 0x000fc800078e0011 */
[----:B------:R-:W2:Y:S08]  /*9460*/  LDC R21, c[0x0][0x144] ;  /* 0x00005100ff157b82 */ /* 0x000eb00000000800 */
[----:B------:R-:W2:Y:S08]  /*9470*/  LDC R0, c[0x0][0x630] ;  /* 0x00018c00ff007b82 */ /* 0x000eb00000000800 */
[----:B------:R-:W2:Y:S01]  /*9480*/  LDC.64 R14, c[0x0][0x620] ;  /* 0x00018800ff0e7b82 */ /* 0x000ea20000000a00 */
[----:B-1----:R-:W-:-:S04]  /*9490*/  ISETP.NE.U32.AND P0, PT, R10, RZ, PT ;  /* 0x000000ff0a00720c */ /* 0x002fc80003f05070 */
[----:B------:R-:W-:Y:S02]  /*94a0*/  ISETP.NE.AND.EX P0, PT, R11, RZ, PT, P0 ;  /* 0x000000ff0b00720c */ /* 0x000fe40003f05300 */
[----:B0-----:R-:W-:-:S05]  /*94b0*/  I2FP.F32.U32 R3, R12 ;  /* 0x0000000c00037245 */ /* 0x001fca0000201000 */
[----:B------:R-:W-:-:S04]  /*94c0*/  FMUL R3, R3, UR4 ;  /* 0x0000000403037c20 */ /* 0x000fc80008400000 */
[----:B------:R0:W1:Y:S02]  /*94d0*/  F2I.U32.TRUNC.NTZ R20, R3 ;  /* 0x0000000300147305 */ /* 0x000064000020f000 */
[----:B----4-:R-:W-:Y:S05]  /*94e0*/  @!P0 BRA `(.L_x_251) ;  /* 0x0000000000288947 */ /* 0x010fea0003800000 */
[----:B0-----:R-:W0:Y:S02]  /*94f0*/  LDC R3, c[0x0][0x634] ;  /* 0x00018d00ff037b82 */ /* 0x001e240000000800 */
        /* <DEDUP_REMOVED lines=9> */
.L_x_251:
[----:B------:R-:W4:Y:S01]  /*9590*/  LDC.64 R28, c[0x0][0x640] ;  /* 0x00019000ff1c7b82 */ /* 0x000f220000000a00 */
[-CC-:B--2---:R-:W-:Y:S01]  /*95a0*/  SHF.R.U64 R23, R8, R0.reuse, R9.reuse ;  /* 0x0000000008177219 */ /* 0x184fe20000001209 */
[----:B-1----:R-:W-:Y:S01]  /*95b0*/  IMAD.MOV R20, RZ, RZ, -R20 ;  /* 0x000000ffff147224 */ /* 0x002fe200078e0a14 */
[----:B------:R-:W-:Y:S01]  /*95c0*/  SHF.R.U32.HI R0, RZ, R0, R9 ;  /* 0x00000000ff007219 */ /* 0x000fe20000011609 */
[----:B------:R-:W-:Y:S01]  /*95d0*/  ULDC UR4, c[0x0][0x154] ;  /* 0x0000550000047ab9 */ /* 0x000fe20000000800 */
[----:B0-----:R-:W-:Y:S01]  /*95e0*/  IADD3 R3, P0, RZ, -R23, RZ ;  /* 0x80000017ff037210 */ /* 0x001fe20007f1e0ff */
[----:B------:R-:W-:Y:S02]  /*95f0*/  IMAD R21, R21, R20, R12 ;  /* 0x0000001415157224 */ /* 0x000fe400078e020c */
[----:B------:R-:W0:Y:S01]  /*9600*/  LDC R6, c[0x0][0x618] ;  /* 0x00018600ff067b82 */ /* 0x000e220000000800 */
[----:B------:R-:W-:Y:S02]  /*9610*/  IMAD.MOV.U32 R7, RZ, RZ, 0x1 ;  /* 0x00000001ff077424 */ /* 0x000fe400078e00ff */
[----:B------:R-:W-:-:S04]  /*9620*/  IMAD.X R5, RZ, RZ, ~R0, P0 ;  /* 0x000000ffff057224 */ /* 0x000fc800000e0e00 */
[-C--:B------:R-:W-:Y:S01]  /*9630*/  IMAD R0, R5, R14.reuse, RZ ;  /* 0x0000000e05007224 */ /* 0x080fe200078e02ff */
[----:B------:R-:W1:Y:S01]  /*9640*/  LDC R8, c[0x0][0x608] ;  /* 0x00018200ff087b82 */ /* 0x000e620000000800 */
[----:B------:R-:W-:-:S04]  /*9650*/  IMAD.WIDE.U32 R4, R3, R14, R16 ;  /* 0x0000000e03047225 */ /* 0x000fc800078e0010 */
[----:B------:R-:W-:Y:S01]  /*9660*/  IMAD R3, R3, R15, R0 ;  /* 0x0000000f03037224 */ /* 0x000fe200078e0200 */
[----:B------:R-:W-:Y:S02]  /*9670*/  I2FP.F32.U32 R0, R24 ;  /* 0x0000001800007245 */ /* 0x000fe40000201000 */
[----:B------:R-:W2:Y:S01]  /*9680*/  LDC R26, c[0x0][0x658] ;  /* 0x00019600ff1a7b82 */ /* 0x000ea20000000800 */
[----:B------:R-:W-:Y:S01]  /*9690*/  IMAD.IADD R3, R5, 0x1, R3 ;  /* 0x0000000105037824 */ /* 0x000fe200078e0203 */
[----:B----4-:R-:W-:Y:S01]  /*96a0*/  ISETP.NE.U32.AND P0, PT, R28, RZ, PT ;  /* 0x000000ff1c00720c */ /* 0x010fe20003f05070 */
[----:B------:R-:W-:Y:S01]  /*96b0*/  FMUL R0, R0, UR4 ;  /* 0x0000000400007c20 */ /* 0x000fe20008400000 */
[----:B------:R-:W-:Y:S02]  /*96c0*/  IMAD.MOV.U32 R5, RZ, RZ, -0x1 ;  /* 0xffffffffff057424 */ /* 0x000fe400078e00ff */
[----:B------:R-:W-:Y:S01]  /*96d0*/  ISETP.NE.AND.EX P0, PT, R29, RZ, PT, P0 ;  /* 0x000000ff1d00720c */ /* 0x000fe20003f05300 */
[----:B------:R4:W2:Y:S01]  /*96e0*/  F2I.U32.TRUNC.NTZ R13, R0 ;  /* 0x00000000000d7305 */ /* 0x0008a2000020f000 */
[----:B------:R-:W3:Y:S01]  /*96f0*/  LDC R15, c[0x0][0x148] ;  /* 0x00005200ff0f7b82 */ /* 0x000ee20000000800 */
[----:B0-----:R-:W-:-:S02]  /*9700*/  SHF.R.U64 R12, R4, R6, R3 ;  /* 0x00000006040c7219 */ /* 0x001fc40000001203 */
[----:B------:R-:W-:-:S05]  /*9710*/  SHF.R.U32.HI R3, RZ, R6, R3 ;  /* 0x00000006ff037219 */ /* 0x000fca0000011603 */
[----:B------:R-:W0:Y:S01]  /*9720*/  LDC R20, c[0x0][0x600] ;  /* 0x00018000ff147b82 */ /* 0x000e220000000800 */
[-CC-:B-1----:R-:W-:Y:S02]  /*9730*/  SHF.R.U64 R10, R12, R8.reuse, R3.reuse ;  /* 0x000000080c0a7219 */ /* 0x182fe40000001203 */
[----:B------:R-:W-:-:S05]  /*9740*/  SHF.R.U32.HI R3, RZ, R8, R3 ;  /* 0x00000008ff037219 */ /* 0x000fca0000011603 */
[----:B------:R-:W1:Y:S01]  /*9750*/  LDC R27, c[0x0][0x648] ;  /* 0x00019200ff1b7b82 */ /* 0x000e620000000800 */
[-C--:B--2---:R-:W-:Y:S02]  /*9760*/  SHF.L.U32 R4, R5, R26.reuse, RZ ;  /* 0x0000001a05047219 */ /* 0x084fe400000006ff */
[--C-:B------:R-:W-:Y:S02]  /*9770*/  SHF.R.U64 R14, R10, R26, R3.reuse ;  /* 0x0000001a0a0e7219 */ /* 0x100fe40000001203 */
[----:B------:R-:W-:Y:S02]  /*9780*/  LOP3.LUT R25, RZ, R4, RZ, 0x33, !PT ;  /* 0x00000004ff197212 */ /* 0x000fe400078e33ff */
[-C--:B------:R-:W-:Y:S01]  /*9790*/  SHF.R.U32.HI R5, RZ, R26.reuse, R3 ;  /* 0x0000001aff057219 */ /* 0x080fe20000011603 */
[----:B------:R-:W2:Y:S01]  /*97a0*/  LDC R30, c[0x0][0x638] ;  /* 0x00018e00ff1e7b82 */ /* 0x000ea20000000800 */
[----:B------:R-:W-:Y:S01]  /*97b0*/  SHF.L.U32 R136, R7, R26, RZ ;  /* 0x0000001a07887219 */ /* 0x000fe200000006ff */
[----:B------:R-:W-:-:S06]  /*97c0*/  IMAD.MOV.U32 R4, RZ, RZ, R14 ;  /* 0x000000ffff047224 */ /* 0x000fcc00078e000e */
[----:B------:R-:W0:Y:S01]  /*97d0*/  LDC R31, c[0x0][0x610] ;  /* 0x00018400ff1f7b82 */ /* 0x000e220000000800 */
[----:B----4-:R-:W-:Y:S05]  /*97e0*/  @!P0 BRA `(.L_x_252) ;  /* 0x0000000000288947 */ /* 0x010fea0003800000 */
[----:B------:R-:W4:Y:S02]  /*97f0*/  LDC R3, c[0x0][0x64c] ;  /* 0x00019300ff037b82 */ /* 0x000f240000000800 */
[----:B----4-:R-:W-:-:S05]  /*9800*/  IADD3 R3, P0, R14, R3, RZ ;  /* 0x000000030e037210 */ /* 0x010fca0007f1e0ff */
        /* <DEDUP_REMOVED lines=8> */
.L_x_252:
[----:B------:R-:W-:Y:S01]  /*9890*/  ISETP.NE.AND P0, PT, R2, 0x1, PT ;  /* 0x000000010200780c */ /* 0x000fe20003f05270 */
[----:B0-----:R-:W-:Y:S01]  /*98a0*/  VIADD R7, R20, 0xffffffff ;  /* 0xffffffff14077836 */ /* 0x001fe20000000000 */
[----:B-1----:R-:W-:Y:S01]  /*98b0*/  SHF.R.U64 R0, R4, R27, R5 ;  /* 0x0000001b04007219 */ /* 0x002fe20000001205 */
[----:B------:R-:W-:Y:S01]  /*98c0*/  IMAD.MOV R13, RZ, RZ, -R13 ;  /* 0x000000ffff0d7224 */ /* 0x000fe200078e0a0d */
[----:B------:R-:W-:Y:S01]  /*98d0*/  LOP3.LUT R5, R10, R25, RZ, 0xc0, !PT ;  /* 0x000000190a057212 */ /* 0x000fe200078ec0ff */
[----:B------:R-:W-:Y:S02]  /*98e0*/  IMAD.MOV.U32 R4, RZ, RZ, 0x1 ;  /* 0x00000001ff047424 */ /* 0x000fe400078e00ff */
[----:B------:R-:W-:Y:S02]  /*98f0*/  IMAD.MOV R3, RZ, RZ, -R0 ;  /* 0x000000ffff037224 */ /* 0x000fe400078e0a00 */
[----:B------:R-:W-:Y:S01]  /*9900*/  IMAD R136, R136, R0, R5 ;  /* 0x0000000088887224 */ /* 0x000fe200078e0205 */
[----:B------:R-:W-:Y:S01]  /*9910*/  LOP3.LUT R5, R12, R7, RZ, 0xc0, !PT ;  /* 0x000000070c057212 */ /* 0x000fe200078ec0ff */
[----:B--2---:R-:W-:-:S02]  /*9920*/  IMAD R0, R3, R30, R14 ;  /* 0x0000001e03007224 */ /* 0x004fc400078e020e */
[----:B---3--:R-:W-:Y:S02]  /*9930*/  @P0 IMAD R21, R15, R13, R24 ;  /* 0x0000000d0f150224 */ /* 0x008fe400078e0218 */
[----:B------:R-:W-:Y:S01]  /*9940*/  IMAD R3, R0, R20, R5 ;  /* 0x0000001400037224 */ /* 0x000fe200078e0205 */
[----:B------:R-:W-:Y:S01]  /*9950*/  PRMT R0, R4, 0x7610, R0 ;  /* 0x0000761004007816 */ /* 0x000fe20000000000 */
[----:B------:R-:W-:-:S05]  /*9960*/  IMAD R136, R136, R31, R21 ;  /* 0x0000001f88887224 */ /* 0x000fca00078e0215 */
[----:B------:R-:W-:Y:S02]  /*9970*/  SEL R139, R3, R136, !P0 ;  /* 0x00000088038b7207 */ /* 0x000fe40004000000 */
[----:B------:R-:W-:-:S07]  /*9980*/  SEL R136, R136, R3, !P0 ;  /* 0x0000000388887207 */ /* 0x000fce0004000000 */
.L_x_250:
[----:B------:R-:W-:-:S13]  /*9990*/  LOP3.LUT P0, RZ, R0, 0xff, RZ, 0xc0, !PT ;  /* 0x000000ff00ff7812 */ /* 0x000fda000780c0ff */
[----:B------:R-:W-:Y:S05]  /*99a0*/  @P0 BRA `(.L_x_253) ;  /* 0xffffff7800040947 */ /* 0x000fea000383ffff */
[----:B------:R-:W-:Y:S05]  /*99b0*/  EXIT ;  /* 0x000000000000794d */ /* 0x000fea0003800000 */
.L_x_4:
[----:B0-----:R-:W-:Y:S01]  /*99c0*/  ULDC.64 UR4, c[0x0][0x650] ;  /* 0x0001940000047ab9 */ /* 0x001fe20000000a00 */
        /* <DEDUP_REMOVED lines=25> */
.L_x_255:
[--C-:B------:R-:W-:Y:S01]  /*9b60*/  SHF.R.U64 R12, R10, R14, R11.reuse ;  /* 0x0000000e0a0c7219 */ /* 0x100fe2000000120b */
[----:B------:R-:W0:Y:S01]  /*9b70*/  LDC R22, c[0x0][0x618] ;  /* 0x00018600ff167b82 */ /* 0x000e220000000800 */
[----:B------:R-:W-:Y:S01]  /*9b80*/  I2FP.F32.U32 R6, R4 ;  /* 0x0000000400067245 */ /* 0x000fe20000201000 */
[----:B------:R-:W-:Y:S01]  /*9b90*/  ULDC UR4, c[0x0][0x150] ;  /* 0x0000540000047ab9 */ /* 0x000fe20000000800 */
[----:B------:R-:W-:Y:S02]  /*9ba0*/  SHF.R.U32.HI R5, RZ, R14, R11 ;  /* 0x0000000eff057219 */ /* 0x000fe4000001160b */
[----:B------:R-:W-:Y:S01]  /*9bb0*/  IADD3 R9, P0, RZ, -R12, RZ ;  /* 0x8000000cff097210 */ /* 0x000fe20007f1e0ff */
[----:B------:R-:W-:Y:S01]  /*9bc0*/  FMUL R11, R6, UR4 ;  /* 0x00000004060b7c20 */ /* 0x000fe20008400000 */
[----:B------:R-:W-:Y:S01]  /*9bd0*/  ULDC UR4, c[0x0][0x154] ;  /* 0x0000550000047ab9 */ /* 0x000fe20000000800 */
[----:B------:R-:W1:Y:S02]  /*9be0*/  LDC.64 R24, c[0x0][0x640] ;  /* 0x00019000ff187b82 */ /* 0x000e640000000a00 */
[----:B------:R-:W-:-:S02]  /*9bf0*/  IMAD.X R5, RZ, RZ, ~R5, P0 ;  /* 0x000000ffff057224 */ /* 0x000fc400000e0e05 */
[----:B------:R-:W2:Y:S01]  /*9c00*/  F2I.U32.TRUNC.NTZ R11, R11 ;  /* 0x0000000b000b7305 */ /* 0x000ea2000020f000 */
[----:B------:R-:W-:-:S03]  /*9c10*/  IMAD.WIDE.U32 R6, R9, R20, R16 ;  /* 0x0000001409067225 */ /* 0x000fc600078e0010 */
[----:B------:R-:W3:Y:S01]  /*9c20*/  LDC R13, c[0x0][0x144] ;  /* 0x00005100ff0d7b82 */ /* 0x000ee20000000800 */
[----:B------:R-:W-:-:S04]  /*9c30*/  IMAD R8, R5, R20, RZ ;  /* 0x0000001405087224 */ /* 0x000fc800078e02ff */
[----:B------:R-:W-:Y:S02]  /*9c40*/  IMAD R5, R9, R21, R8 ;  /* 0x0000001509057224 */ /* 0x000fe400078e0208 */
[----:B------:R-:W-:Y:S01]  /*9c50*/  IMAD.MOV.U32 R8, RZ, RZ, -0x1 ;  /* 0xffffffffff087424 */ /* 0x000fe200078e00ff */
[----:B------:R-:W4:Y:S01]  /*9c60*/  LDC R14, c[0x0][0x608] ;  /* 0x00018200ff0e7b82 */ /* 0x000f220000000800 */
[----:B------:R-:W-:Y:S01]  /*9c70*/  IMAD.IADD R5, R7, 0x1, R5 ;  /* 0x0000000107057824 */ /* 0x000fe200078e0205 */
[----:B------:R-:W-:-:S04]  /*9c80*/  I2FP.F32.U32 R7, R3 ;  /* 0x0000000300077245 */ /* 0x000fc80000201000 */
[-C--:B0-----:R-:W-:Y:S01]  /*9c90*/  SHF.R.U64 R10, R6, R22.reuse, R5 ;  /* 0x00000016060a7219 */ /* 0x081fe20000001205 */
[----:B--2---:R-:W-:Y:S01]  /*9ca0*/  IMAD.MOV R6, RZ, RZ, -R11 ;  /* 0x000000ffff067224 */ /* 0x004fe200078e0a0b */
[----:B------:R-:W0:Y:S01]  /*9cb0*/  LDC R9, c[0x0][0x658] ;  /* 0x00019600ff097b82 */ /* 0x000e220000000800 */
[----:B-1----:R-:W-:Y:S01]  /*9cc0*/  ISETP.NE.U32.AND P0, PT, R24, RZ, PT ;  /* 0x000000ff1800720c */ /* 0x002fe20003f05070 */
[----:B------:R-:W-:Y:S01]  /*9cd0*/  FMUL R7, R7, UR4 ;  /* 0x0000000407077c20 */ /* 0x000fe20008400000 */
[----:B------:R-:W-:Y:S02]  /*9ce0*/  SHF.R.U32.HI R5, RZ, R22, R5 ;  /* 0x00000016ff057219 */ /* 0x000fe40000011605 */
[----:B------:R-:W-:-:S03]  /*9cf0*/  ISETP.NE.AND.EX P0, PT, R25, RZ, PT, P0 ;  /* 0x000000ff1900720c */ /* 0x000fc60003f05300 */
[----:B------:R-:W1:Y:S01]  /*9d00*/  LDC R20, c[0x0][0x148] ;  /* 0x00005200ff147b82 */ /* 0x000e620000000800 */
[----:B---3--:R-:W-:Y:S02]  /*9d10*/  IMAD R23, R13, R6, R4 ;  /* 0x000000060d177224 */ /* 0x008fe400078e0204 */
[----:B------:R-:W-:-:S05]  /*9d20*/  IMAD.MOV.U32 R6, RZ, RZ, 0x1 ;  /* 0x00000001ff067424 */ /* 0x000fca00078e00ff */
[----:B------:R-:W2:Y:S01]  /*9d30*/  LDC R21, c[0x0][0x600] ;  /* 0x00018000ff157b82 */ /* 0x000ea20000000800 */
[-CC-:B----4-:R-:W-:Y:S02]  /*9d40*/  SHF.R.U64 R13, R10, R14.reuse, R5.reuse ;  /* 0x0000000e0a0d7219 */ /* 0x190fe40000001205 */
[----:B------:R-:W-:Y:S02]  /*9d50*/  SHF.R.U32.HI R4, RZ, R14, R5 ;  /* 0x0000000eff047219 */ /* 0x000fe40000011605 */
[----:B------:R3:W4:Y:S03]  /*9d60*/  F2I.U32.TRUNC.NTZ R14, R7 ;  /* 0x00000007000e7305 */ /* 0x000726000020f000 */
[----:B------:R-:W1:Y:S01]  /*9d70*/  LDC R26, c[0x0][0x648] ;  /* 0x00019200ff1a7b82 */ /* 0x000e620000000800 */
[-C--:B0-----:R-:W-:Y:S02]  /*9d80*/  SHF.R.U64 R15, R13, R9.reuse, R4 ;  /* 0x000000090d0f7219 */ /* 0x081fe40000001204 */
[----:B------:R-:W-:-:S02]  /*9d90*/  SHF.L.U32 R8, R8, R9, RZ ;  /* 0x0000000908087219 */ /* 0x000fc400000006ff */
[-C--:B------:R-:W-:Y:S01]  /*9da0*/  SHF.R.U32.HI R5, RZ, R9.reuse, R4 ;  /* 0x00000009ff057219 */ /* 0x080fe20000011604 */
[----:B------:R-:W-:Y:S01]  /*9db0*/  IMAD.MOV.U32 R4, RZ, RZ, R15 ;  /* 0x000000ffff047224 */ /* 0x000fe200078e000f */
[----:B------:R-:W-:Y:S01]  /*9dc0*/  SHF.L.U32 R22, R6, R9, RZ ;  /* 0x0000000906167219 */ /* 0x000fe200000006ff */
[----:B------:R-:W0:Y:S01]  /*9dd0*/  LDC R27, c[0x0][0x638] ;  /* 0x00018e00ff1b7b82 */ /* 0x000e220000000800 */
[----:B------:R-:W-:-:S07]  /*9de0*/  LOP3.LUT R28, RZ, R8, RZ, 0x33, !PT ;  /* 0x00000008ff1c7212 */ /* 0x000fce00078e33ff */
        /* <DEDUP_REMOVED lines=12> */
.L_x_256:
[----:B------:R-:W-:Y:S01]  /*9eb0*/  ISETP.NE.AND P0, PT, R2, 0x1, PT ;  /* 0x000000010200780c */ /* 0x000fe20003f05270 */
[----:B--2---:R-:W-:Y:S01]  /*9ec0*/  VIADD R7, R21, 0xffffffff ;  /* 0xffffffff15077836 */ /* 0x004fe20000000000 */
[----:B-1----:R-:W-:Y:S01]  /*9ed0*/  SHF.R.U64 R5, R4, R26, R5 ;  /* 0x0000001a04057219 */ /* 0x002fe20000001205 */
[----:B------:R-:W-:Y:S01]  /*9ee0*/  IMAD.MOV R14, RZ, RZ, -R14 ;  /* 0x000000ffff0e7224 */ /* 0x000fe200078e0a0e */
[----:B------:R-:W-:Y:S01]  /*9ef0*/  LOP3.LUT R4, R13, R28, RZ, 0xc0, !PT ;  /* 0x0000001c0d047212 */ /* 0x000fe200078ec0ff */
[----:B------:R-:W-:Y:S01]  /*9f00*/  IMAD.MOV.U32 R8, RZ, RZ, R12 ;  /* 0x000000ffff087224 */ /* 0x000fe200078e000c */
[----:B------:R-:W-:Y:S01]  /*9f10*/  LOP3.LUT R10, R10, R7, RZ, 0xc0, !PT ;  /* 0x000000070a0a7212 */ /* 0x000fe200078ec0ff */
[----:B------:R-:W-:Y:S02]  /*9f20*/  IMAD.MOV R6, RZ, RZ, -R5 ;  /* 0x000000ffff067224 */ /* 0x000fe400078e0a05 */
[----:B------:R-:W-:-:S04]  /*9f30*/  IMAD R4, R22, R5, R4 ;  /* 0x0000000516047224 */ /* 0x000fc800078e0204 */
[----:B------:R-:W-:Y:S02]  /*9f40*/  @P0 IMAD R23, R20, R14, R3 ;  /* 0x0000000e14170224 */ /* 0x000fe400078e0203 */
[----:B0-----:R-:W-:Y:S02]  /*9f50*/  IMAD R3, R6, R27, R15 ;  /* 0x0000001b06037224 */ /* 0x001fe400078e020f */
[----:B------:R-:W-:Y:S02]  /*9f60*/  IMAD R7, R4, R29, R23 ;  /* 0x0000001d04077224 */ /* 0x000fe400078e0217 */
[----:B------:R-:W-:Y:S02]  /*9f70*/  IMAD R4, R3, R21, R10 ;  /* 0x0000001503047224 */ /* 0x000fe400078e020a */
[----:B------:R-:W-:-:S03]  /*9f80*/  IMAD.MOV.U32 R6, RZ, RZ, 0x1 ;  /* 0x00000001ff067424 */ /* 0x000fc600078e00ff */
[----:B------:R-:W-:Y:S02]  /*9f90*/  SEL R9, R4, R7, !P0 ;  /* 0x0000000704097207 */ /* 0x000fe40004000000 */
[----:B------:R-:W-:-:S07]  /*9fa0*/  SEL R7, R7, R4, !P0 ;  /* 0x0000000407077207 */ /* 0x000fce0004000000 */
.L_x_254:
[----:B------:R-:W-:-:S08]  /*9fb0*/  NOP ;  /* 0x0000000000007918 */ /* 0x000fd00000000000 */
[----:B------:R-:W0:-:S00]  /*9fc0*/  USETMAXREG.DEALLOC.CTAPOOL 0x28 ;  /* 0x00000028000079c8 */ /* 0x000e0000080e0500 */
[----:B0-----:R-:W-:-:S13]  /*9fd0*/  ISETP.NE.AND P0, PT, R0, RZ, PT ;  /* 0x000000ff0000720c */ /* 0x001fda0003f05270 */
[----:B------:R-:W-:Y:S05]  /*9fe0*/  @P0 EXIT ;  /* 0x000000000000094d */ /* 0x000fea0003800000 */
[----:B------:R-:W-:Y:S01]  /*9ff0*/  LOP3.LUT P0, RZ, R6, 0xff, RZ, 0xc0, !PT ;  /* 0x000000ff06ff7812 */ /* 0x000fe2000780c0ff */
[----:B------:R-:W-:Y:S02]  /*a000*/  IMAD.MOV.U32 R0, RZ, RZ, 0x1 ;  /* 0x00000001ff007424 */ /* 0x000fe400078e00ff */
[----:B------:R-:W-:-:S10]  /*a010*/  IMAD.MOV.U32 R12, RZ, RZ, RZ ;  /* 0x000000ffff0c7224 */ /* 0x000fd400078e00ff */
[----:B------:R-:W-:Y:S05]  /*a020*/  @!P0 BRA `(.L_x_257) ;  /* 0x0000000c00308947 */ /* 0x000fea0003800000 */
[----:B------:R-:W0:Y:S01]  /*a030*/  LDC R0, c[0x0][0x28c] ;  /* 0x0000a300ff007b82 */ /* 0x000e220000000800 */
[----:B------:R-:W-:Y:S01]  /*a040*/  ULDC UR5, c[0x0][0x600] ;  /* 0x0001800000057ab9 */ /* 0x000fe20000000800 */
[----:B------:R-:W-:Y:S01]  /*a050*/  ULDC UR4, c[0x0][0xc] ;  /* 0x0000030000047ab9 */ /* 0x000fe20000000800 */
[----:B------:R-:W-:Y:S01]  /*a060*/  UIADD3 UR16, UR5, -0x1, URZ ;  /* 0xffffffff05107890 */ /* 0x000fe2000fffe03f */
[C---:B------:R-:W-:Y:S01]  /*a070*/  LOP3.LUT P2, RZ, R18.reuse, 0x7f, RZ, 0xc0, !PT ;  /* 0x0000007f12ff7812 */ /* 0x040fe2000784c0ff */
[----:B------:R-:W-:Y:S01]  /*a080*/  ULDC UR6, c[0x0][0x658] ;  /* 0x0001960000067ab9 */ /* 0x000fe20000000800 */
[----:B------:R-:W-:Y:S01]  /*a090*/  ULDC UR5, c[0x0][0x10] ;  /* 0x0000040000057ab9 */ /* 0x000fe20000000800 */
[----:B------:R-:W-:Y:S01]  /*a0a0*/  UMOV UR7, 0xffffffff ;  /* 0xffffffff00077882 */ /* 0x000fe20000000000 */
[----:B------:R-:W-:Y:S01]  /*a0b0*/  UMOV UR8, 0x1 ;  /* 0x0000000100087882 */ /* 0x000fe20000000000 */
[----:B------:R-:W-:Y:S01]  /*a0c0*/  UIMAD.WIDE.U32 UR4, UR4, UR5, URZ ;  /* 0x00000005040472a5 */ /* 0x000fe2000f8e003f */
[----:B------:R-:W-:Y:S01]  /*a0d0*/  LOP3.LUT P0, RZ, R18, 0x1f, RZ, 0xc0, !PT ;  /* 0x0000001f12ff7812 */ /* 0x000fe2000780c0ff */
[----:B------:R-:W-:Y:S01]  /*a0e0*/  USHF.L.U32 UR7, UR7, UR6, URZ ;  /* 0x0000000607077299 */ /* 0x000fe2000800063f */
[----:B------:R-:W-:Y:S01]  /*a0f0*/  BSSY B0, `(.L_x_257) ;  /* 0x00000bf000007945 */ /* 0x000fe20003800000 */
[----:B------:R-:W-:Y:S01]  /*a100*/  USHF.L.U32 UR18, UR8, UR6, URZ ;  /* 0x0000000608127299 */ /* 0x000fe2000800063f */
[----:B------:R-:W-:Y:S01]  /*a110*/  IMAD.MOV.U32 R13, RZ, RZ, 0x1 ;  /* 0x00000001ff0d7424 */ /* 0x000fe200078e00ff */
[----:B------:R-:W-:Y:S01]  /*a120*/  LOP3.LUT R11, R19, 0x2, RZ, 0xfc, !PT ;  /* 0x00000002130b7812 */ /* 0x000fe200078efcff */
[----:B------:R-:W-:Y:S01]  /*a130*/  ULDC UR6, c[0x0][0x14] ;  /* 0x0000050000067ab9 */ /* 0x000fe20000000800 */
[----:B------:R-:W-:Y:S01]  /*a140*/  PLOP3.LUT P0, PT, P0, P2, PT, 0x8a, 0x0 ;  /* 0x000000000000781c */ /* 0x000fe20000705172 */
[----:B------:R-:W-:Y:S01]  /*a150*/  UIMAD.WIDE.U32 UR20, UR4, UR6, URZ ;  /* 0x00000006041472a5 */ /* 0x000fe2000f8e003f */
[----:B------:R-:W-:Y:S01]  /*a160*/  IMAD.MOV.U32 R12, RZ, RZ, RZ ;  /* 0x000000ffff0c7224 */ /* 0x000fe200078e00ff */
[----:B------:R-:W-:-:S02]  /*a170*/  UIMAD UR13, UR5, UR6, URZ ;  /* 0x00000006050d72a4 */ /* 0x000fc4000f8e023f */
[----:B------:R-:W-:Y:S01]  /*a180*/  ULOP3.LUT UR17, URZ, UR7, URZ, 0x33, !UPT ;  /* 0x000000073f117292 */ /* 0x000fe2000f8e333f */
[----:B0-----:R-:W-:Y:S01]  /*a190*/  VIADD R0, R0, 0xf ;  /* 0x0000000f00007836 */ /* 0x001fe20000000000 */
[----:B------:R-:W-:Y:S01]  /*a1a0*/  UIADD3 UR13, UR21, UR13, URZ ;  /* 0x0000000d150d7290 */ /* 0x000fe2000fffe03f */
[----:B------:R-:W-:-:S03]  /*a1b0*/  ULDC.64 UR22, c[0x0][0x198] ;  /* 0x0000660000167ab9 */ /* 0x000fc60000000a00 */
[----:B------:R-:W-:-:S04]  /*a1c0*/  SHF.R.S32.HI R3, RZ, 0x1f, R0 ;  /* 0x0000001fff037819 */ /* 0x000fc80000011400 */
[----:B------:R-:W-:Y:S01]  /*a1d0*/  LEA.HI R3, R3, R0, RZ, 0x4 ;  /* 0x0000000003037211 */ /* 0x000fe200078f20ff */
[----:B------:R-:W-:-:S03]  /*a1e0*/  IMAD.MOV.U32 R0, RZ, RZ, 0x1 ;  /* 0x00000001ff007424 */ /* 0x000fc600078e00ff */
[----:B------:R-:W-:-:S05]  /*a1f0*/  SHF.R.S32.HI R3, RZ, 0x4, R3 ;  /* 0x00000004ff037819 */ /* 0x000fca0000011403 */
[----:B------:R-:W-:-:S07]  /*a200*/  VIADD R10, R3, 0x1 ;  /* 0x00000001030a7836 */ /* 0x000fce0000000000 */
.L_x_269:
[----:B------:R-:W-:-:S03]  /*a210*/  UMOV UR4, 0xffffffff ;  /* 0xffffffff00047882 */ /* 0x000fc60000000000 */
[----:B------:R-:W-:Y:S05]  /*a220*/  BRA.DIV UR4, `(.L_x_258) ;  /* 0x0000001a04487947 */ /* 0x000fea000b800000 */
[----:B------:R-:W-:-:S13]  /*a230*/  ELECT P6, URZ, PT ;  /* 0x00000000003f782f */ /* 0x000fda00038c0000 */
.L_x_299:
[----:B------:R-:W0:Y:S01]  /*a240*/  LDC R4, c[0x0][0x28c] ;  /* 0x0000a300ff047b82 */ /* 0x000e220000000800 */
[----:B------:R-:W-:Y:S01]  /*a250*/  BSSY B1, `(.L_x_259) ;  /* 0x0000037000017945 */ /* 0x000fe20003800000 */
[----:B0-----:R-:W-:-:S13]  /*a260*/  ISETP.LT.OR P6, PT, R4, 0x1, !P6 ;  /* 0x000000010400780c */ /* 0x001fda00077c1670 */
[----:B------:R-:W-:Y:S05]  /*a270*/  @P6 BRA `(.L_x_260) ;  /* 0x0000000000d06947 */ /* 0x000fea0003800000 */
[----:B------:R-:W-:Y:S02]  /*a280*/  IMAD R15, R9, 0x70, RZ ;  /* 0x00000070090f7824 */ /* 0x000fe400078e02ff */
[----:B------:R-:W-:Y:S02]  /*a290*/  IMAD R18, R7, 0xc0, RZ ;  /* 0x000000c007127824 */ /* 0x000fe400078e02ff */
[----:B------:R-:W-:Y:S02]  /*a2a0*/  IMAD.MOV.U32 R20, RZ, RZ, RZ ;  /* 0x000000ffff147224 */ /* 0x000fe400078e00ff */
[----:B------:R-:W-:Y:S02]  /*a2b0*/  IMAD.MOV.U32 R4, RZ, RZ, R10 ;  /* 0x000000ffff047224 */ /* 0x000fe400078e000a */
[----:B------:R-:W-:Y:S02]  /*a2c0*/  IMAD.MOV.U32 R5, RZ, RZ, R0 ;  /* 0x000000ffff057224 */ /* 0x000fe400078e0000 */
[----:B------:R-:W-:-:S07]  /*a2d0*/  IMAD.MOV.U32 R6, RZ, RZ, R12 ;  /* 0x000000ffff067224 */ /* 0x000fce00078e000c */
.L_x_264:
[----:B------:R-:W0:Y:S01]  /*a2e0*/  S2R R14, SR_CgaCtaId ;  /* 0x00000000000e7919 */ /* 0x000e220000008800 */
[----:B------:R-:W-:Y:S01]  /*a2f0*/  MOV R7, 0x400 ;  /* 0x0000040000077802 */ /* 0x000fe20000000f00 */
[----:B------:R-:W1:Y:S03]  /*a300*/  @!P2 LDC R9, c[0x0][0x500] ;  /* 0x00014000ff09ab82 */ /* 0x000e660000000800 */
[----:B0-----:R-:W-:Y:S02]  /*a310*/  LEA R21, R14, R7, 0x18 ;  /* 0x000000070e157211 */ /* 0x001fe400078ec0ff */
[----:B------:R-:W-:-:S03]  /*a320*/  SHF.L.U32 R7, R5, 0x1f, RZ ;  /* 0x0000001f05077819 */ /* 0x000fc600000006ff */
[----:B------:R-:W-:-:S04]  /*a330*/  IMAD R14, R6, 0x8, R21 ;  /* 0x00000008060e7824 */ /* 0x000fc800078e0215 */
[----:B------:R-:W0:Y:S02]  /*a340*/  SYNCS.PHASECHK.TRANS64.TRYWAIT P1, [R14+URZ+0xb8], R7 ;  /* 0x0000b8070e0075a7 */ /* 0x000e24000802017f */
[----:B01----:R-:W-:Y:S05]  /*a350*/  @!P1 BRA `(.L_x_261) ;  /* 0x00000018001c9947 */ /* 0x003fea0003800000 */
.L_x_300:
[----:B0-----:R-:W-:Y:S01]  /*a360*/  PRMT R7, R11, 0x9910, RZ ;  /* 0x000099100b077816 */ /* 0x001fe200000000ff */
[----:B------:R0:W-:Y:S03]  /*a370*/  @!P2 SYNCS.ARRIVE.TRANS64 RZ, [R14+URZ], R9 ;  /* 0x000000090effa9a7 */ /* 0x0001e6000800003f */
[----:B------:R-:W-:-:S13]  /*a380*/  ISETP.NE.AND P1, PT, R7, 0x2, PT ;  /* 0x000000020700780c */ /* 0x000fda0003f25270 */
[----:B0-----:R-:W-:Y:S05]  /*a390*/  @P1 BRA `(.L_x_262) ;  /* 0x0000000000041947 */ /* 0x001fea0003800000 */
[----:B------:R-:W-:Y:S01]  /*a3a0*/  BPT.TRAP 0x1 ;  /* 0x000000040000795c */ /* 0x000fe20000300000 */
.L_x_262:
[----:B------:R-:W-:Y:S05]  /*a3b0*/  @P0 BRA `(.L_x_263) ;  /* 0x0000000000040947 */ /* 0x000fea0003800000 */
[----:B------:R-:W-:Y:S01]  /*a3c0*/  BPT.TRAP 0x1 ;  /* 0x000000040000795c */ /* 0x000fe20000300000 */
.L_x_263:
[--C-:B------:R-:W-:Y:S01]  /*a3d0*/  IMAD R7, R6, 0x1800, R21.reuse ;  /* 0x0000180006077824 */ /* 0x100fe200078e0215 */
[----:B------:R-:W-:Y:S01]  /*a3e0*/  R2UR UR9, R14 ;  /* 0x000000000e0972ca */ /* 0x000fe200000e0000 */
[----:B------:R-:W-:Y:S01]  /*a3f0*/  IMAD R21, R6, 0xe00, R21 ;  /* 0x00000e0006157824 */ /* 0x000fe200078e0215 */
[----:B------:R-:W-:Y:S01]  /*a400*/  UIADD3 UR4, UP0, UR22, 0xf0, URZ ;  /* 0x000000f016047890 */ /* 0x000fe2000ff1e03f */
[----:B------:R-:W-:Y:S01]  /*a410*/  VIADD R4, R4, 0xffffffff ;  /* 0xffffffff04047836 */ /* 0x000fe20000000000 */
[----:B------:R-:W-:Y:S01]  /*a420*/  R2UR UR5, R7 ;  /* 0x00000000070572ca */ /* 0x000fe200000e0000 */
[----:B------:R-:W-:Y:S01]  /*a430*/  UIADD3 UR24, UP1, UR22, 0x1f0, URZ ;  /* 0x000001f016187890 */ /* 0x000fe2000ff3e03f */
[----:B------:R-:W-:Y:S01]  /*a440*/  R2UR UR8, R21 ;  /* 0x00000000150872ca */ /* 0x000fe200000e0000 */
[----:B------:R-:W-:Y:S01]  /*a450*/  VIADD R6, R6, 0x1 ;  /* 0x0000000106067836 */ /* 0x000fe20000000000 */
[----:B------:R-:W-:Y:S01]  /*a460*/  R2UR UR11, R18 ;  /* 0x00000000120b72ca */ /* 0x000fe200000e0000 */
[----:B------:R-:W-:Y:S01]  /*a470*/  UIADD3.X UR25, URZ, UR23, URZ, UP1, !UPT ;  /* 0x000000173f197290 */ /* 0x000fe20008ffe43f */
[----:B------:R-:W-:Y:S01]  /*a480*/  R2UR UR10, R20 ;  /* 0x00000000140a72ca */ /* 0x000fe200000e0000 */
[----:B------:R-:W-:Y:S01]  /*a490*/  UMOV UR6, 0x0 ;  /* 0x0000000000067882 */ /* 0x000fe20000000000 */
[----:B------:R-:W-:Y:S01]  /*a4a0*/  R2UR UR12, R8 ;  /* 0x00000000080c72ca */ /* 0x000fe200000e0000 */
[----:B------:R-:W-:Y:S01]  /*a4b0*/  UMOV UR7, 0x10000000 ;  /* 0x1000000000077882 */ /* 0x000fe20000000000 */
[----:B------:R-:W-:Y:S01]  /*a4c0*/  R2UR UR19, R15 ;  /* 0x000000000f1372ca */ /* 0x000fe200000e0000 */
[----:B------:R-:W-:Y:S01]  /*a4d0*/  VIADD R20, R20, 0x10 ;  /* 0x0000001014147836 */ /* 0x000fe20000000000 */
[----:B------:R-:W-:Y:S01]  /*a4e0*/  ISETP.GT.AND P3, PT, R4, 0x1, PT ;  /* 0x000000010400780c */ /* 0x000fe20003f64270 */
[----:B------:R-:W-:Y:S01]  /*a4f0*/  UIADD3 UR14, UR5, 0x280, URZ ;  /* 0x00000280050e7890 */ /* 0x000fe2000fffe03f */
[----:B------:R-:W-:Y:S01]  /*a500*/  ISETP.NE.AND P1, PT, R6, 0x17, PT ;  /* 0x000000170600780c */ /* 0x000fe20003f25270 */
[----:B------:R-:W-:-:S02]  /*a510*/  UIADD3.X UR5, URZ, UR23, URZ, UP0, !UPT ;  /* 0x000000173f057290 */ /* 0x000fc400087fe43f */
[----:B------:R-:W-:Y:S01]  /*a520*/  UIADD3 UR15, UR8, 0x22a80, URZ ;  /* 0x00022a80080f7890 */ /* 0x000fe2000fffe03f */
[----:B------:R-:W-:Y:S02]  /*a530*/  SEL R14, RZ, 0x1, P1 ;  /* 0x00000001ff0e7807 */ /* 0x000fe40000800000 */
[----:B------:R-:W-:Y:S01]  /*a540*/  UMOV UR8, UR14 ;  /* 0x0000000e00087c82 */ /* 0x000fe20008000000 */
[----:B------:R-:W-:Y:S02]  /*a550*/  SEL R6, R6, RZ, P1 ;  /* 0x000000ff06067207 */ /* 0x000fe40000800000 */
[----:B------:R-:W-:Y:S01]  /*a560*/  LOP3.LUT R5, R5, R14, RZ, 0x3c, !PT ;  /* 0x0000000e05057212 */ /* 0x000fe200078e3cff */
[----:B------:R0:W-:Y:S02]  /*a570*/  UTMALDG.3D [UR8], [UR4], desc[UR6] ;  /* 0x00000608040075b4 */ /* 0x0001e40008011000 */
[----:B0-----:R-:W-:Y:S01]  /*a580*/  UMOV UR8, UR15 ;  /* 0x0000000f00087c82 */ /* 0x001fe20008000000 */
[----:B------:R-:W-:-:S02]  /*a590*/  UMOV UR11, UR19 ;  /* 0x00000013000b7c82 */ /* 0x000fc40008000000 */
[----:B------:R0:W-:Y:S02]  /*a5a0*/  UTMALDG.3D [UR8], [UR24], desc[UR6] ;  /* 0x00000608180075b4 */ /* 0x0001e40008011000 */
[----:B0-----:R-:W-:Y:S05]  /*a5b0*/  @P3 BRA `(.L_x_264) ;  /* 0xfffffffc00483947 */ /* 0x001fea000383ffff */
.L_x_260:
[----:B------:R-:W-:Y:S05]  /*a5c0*/  BSYNC B1 ;  /* 0x0000000000017941 */ /* 0x000fea0003800000 */
.L_x_259:
[----:B------:R-:W-:Y:S01]  /*a5d0*/  LOP3.LUT P3, RZ, R13, 0xff, RZ, 0xc0, !PT ;  /* 0x000000ff0dff7812 */ /* 0x000fe2000786c0ff */
[----:B------:R-:W-:Y:S01]  /*a5e0*/  IMAD.IADD R12, R3, 0x1, R12 ;  /* 0x00000001030c7824 */ /* 0x000fe200078e020c */
[----:B------:R-:W-:Y:S01]  /*a5f0*/  IADD3 R16, P4, R16, UR20, RZ ;  /* 0x0000001410107c10 */ /* 0x000fe2000ff9e0ff */
[----:B------:R-:W-:Y:S01]  /*a600*/  ULDC.64 UR4, c[0x0][0x650] ;  /* 0x0001940000047ab9 */ /* 0x000fe20000000a00 */
[----:B------:R-:W-:Y:S01]  /*a610*/  BSSY B1, `(.L_x_265) ;  /* 0x000006a000017945 */ /* 0x000fe20003800000 */
[----:B------:R-:W-:Y:S01]  /*a620*/  IMAD.MOV.U32 R9, RZ, RZ, -0x1 ;  /* 0xffffffffff097424 */ /* 0x000fe200078e00ff */
[----:B------:R-:W-:Y:S01]  /*a630*/  ISETP.GT.U32.AND P1, PT, R12, 0x16, PT ;  /* 0x000000160c00780c */ /* 0x000fe20003f24070 */
[----:B------:R-:W-:Y:S01]  /*a640*/  IMAD.MOV.U32 R8, RZ, RZ, -0x1 ;  /* 0xffffffffff087424 */ /* 0x000fe200078e00ff */
[----:B------:R-:W-:Y:S02]  /*a650*/  IADD3.X R17, R17, UR13, RZ, P4, !PT ;  /* 0x0000000d11117c10 */ /* 0x000fe4000a7fe4ff */
[----:B------:R-:W-:-:S02]  /*a660*/  ISETP.LT.U32.AND P1, PT, R3, 0x17, P1 ;  /* 0x000000170300780c */ /* 0x000fc40000f21070 */
[----:B------:R-:W-:Y:S01]  /*a670*/  PRMT R13, RZ, 0x7610, R13 ;  /* 0x00007610ff0d7816 */ /* 0x000fe2000000000d */
[----:B------:R-:W0:Y:S01]  /*a680*/  @P3 S2R R5, SR_CgaCtaId ;  /* 0x0000000000053919 */ /* 0x000e220000008800 */
[----:B------:R-:W-:-:S04]  /*a690*/  @P3 MOV R4, 0x400 ;  /* 0x0000040000043802 */ /* 0x000fc80000000f00 */
[----:B0-----:R-:W-:Y:S01]  /*a6a0*/  @P3 LEA R6, R5, R4, 0x18 ;  /* 0x0000000405063211 */ /* 0x001fe200078ec0ff */
[----:B------:R-:W-:-:S03]  /*a6b0*/  IMAD.WIDE.U32 R4, R12, -0x4de9bd37, RZ ;  /* 0xb21642c90c047825 */ /* 0x000fc600078e00ff */
[----:B------:R0:W-:Y:S01]  /*a6c0*/  @P3 SYNCS.ARRIVE.TRANS64.A1T0 RZ, [R6+URZ+0x188], RZ ;  /* 0x000188ff06ff39a7 */ /* 0x0001e2000810003f */
[----:B------:R-:W-:Y:S02]  /*a6d0*/  ISETP.GE.U32.AND P3, PT, R3, 0x17, PT ;  /* 0x000000170300780c */ /* 0x000fe40003f66070 */
[----:B------:R-:W-:Y:S02]  /*a6e0*/  SHF.R.U32.HI R7, RZ, 0x4, R5 ;  /* 0x00000004ff077819 */ /* 0x000fe40000011605 */
[----:B------:R-:W-:Y:S02]  /*a6f0*/  SEL R5, RZ, 0x1, !P1 ;  /* 0x00000001ff057807 */ /* 0x000fe40004800000 */
[----:B------:R-:W-:Y:S01]  /*a700*/  ISETP.GE.U32.AND P1, PT, R16, UR4, PT ;  /* 0x0000000410007c0c */ /* 0x000fe2000bf26070 */
[----:B------:R-:W-:Y:S01]  /*a710*/  IMAD R12, R7, -0x17, R12 ;  /* 0xffffffe9070c7824 */ /* 0x000fe200078e020c */
[----:B------:R-:W-:Y:S02]  /*a720*/  LOP3.LUT R0, R0, R5, RZ, 0x3c, !PT ;  /* 0x0000000500007212 */ /* 0x000fe400078e3cff */
[----:B------:R-:W-:-:S02]  /*a730*/  ISETP.GE.U32.AND.EX P1, PT, R17, UR5, PT, P1 ;  /* 0x0000000511007c0c */ /* 0x000fc4000bf26110 */
[----:B------:R-:W-:Y:S02]  /*a740*/  PRMT R4, RZ, 0x7610, R4 ;  /* 0x00007610ff047816 */ /* 0x000fe40000000004 */
[----:B------:R-:W-:Y:S01]  /*a750*/  @P3 LOP3.LUT R0, R0, 0x1, R7, 0x78, !PT ;  /* 0x0000000100003812 */ /* 0x000fe200078e7807 */
[----:B------:R-:W-:-:S08]  /*a760*/  IMAD.MOV.U32 R7, RZ, RZ, -0x1 ;  /* 0xffffffffff077424 */ /* 0x000fd000078e00ff */
[----:B0-----:R-:W-:Y:S05]  /*a770*/  @P1 BRA `(.L_x_266) ;  /* 0x00000004004c1947 */ /* 0x001fea0003800000 */
[----:B------:R-:W-:Y:S01]  /*a780*/  ULDC.64 UR4, c[0x0][0x628] ;  /* 0x00018a0000047ab9 */ /* 0x000fe20000000a00 */
[----:B------:R-:W0:Y:S01]  /*a790*/  S2R R15, SR_CTAID.X ;  /* 0x00000000000f7919 */ /* 0x000e220000002500 */
[----:B------:R-:W-:Y:S01]  /*a7a0*/  ISETP.NE.U32.AND P1, PT, RZ, UR4, PT ;  /* 0x00000004ff007c0c */ /* 0x000fe2000bf25070 */
[----:B------:R-:W-:Y:S01]  /*a7b0*/  ULDC UR7, c[0x0][0x630] ;  /* 0x00018c0000077ab9 */ /* 0x000fe20000000800 */
[----:B------:R-:W-:Y:S01]  /*a7c0*/  IMAD.MOV.U32 R4, RZ, RZ, R16 ;  /* 0x000000ffff047224 */ /* 0x000fe200078e0010 */
[----:B------:R-:W1:Y:S01]  /*a7d0*/  S2R R14, SR_CTAID.Y ;  /* 0x00000000000e7919 */ /* 0x000e620000002600 */
[----:B------:R-:W-:Y:S01]  /*a7e0*/  ISETP.NE.AND.EX P1, PT, RZ, UR5, PT, P1 ;  /* 0x00000005ff007c0c */ /* 0x000fe2000bf25310 */
[----:B------:R-:W-:-:S12]  /*a7f0*/  IMAD.MOV.U32 R5, RZ, RZ, R17 ;  /* 0x000000ffff057224 */ /* 0x000fd800078e0011 */
[----:B------:R-:W-:Y:S05]  /*a800*/  @!P1 BRA `(.L_x_267) ;  /* 0x0000000000289947 */ /* 0x000fea0003800000 */
[----:B------:R-:W-:Y:S02]  /*a810*/  ULDC UR6, c[0x0][0x634] ;  /* 0x00018d0000067ab9 */ /* 0x000fe40000000800 */
[----:B------:R-:W-:-:S05]  /*a820*/  IADD3 R9, P1, R16, UR6, RZ ;  /* 0x0000000610097c10 */ /* 0x000fca000ff3e0ff */
[----:B------:R-:W-:-:S04]  /*a830*/  IMAD.X R21, RZ, RZ, R17, P1 ;  /* 0x000000ffff157224 */ /* 0x000fc800008e0611 */
[----:B------:R-:W-:-:S04]  /*a840*/  IMAD.WIDE.U32 R6, R21, UR4, RZ ;  /* 0x0000000415067c25 */ /* 0x000fc8000f8e00ff */
[----:B------:R-:W-:-:S04]  /*a850*/  IMAD.WIDE.U32 R6, P1, R9, UR5, R6 ;  /* 0x0000000509067c25 */ /* 0x000fc8000f820006 */
[----:B------:R-:W-:-:S04]  /*a860*/  IMAD.WIDE.U32 R8, R9, UR4, RZ ;  /* 0x0000000409087c25 */ /* 0x000fc8000f8e00ff */
[----:B------:R-:W-:Y:S01]  /*a870*/  IMAD.X R5, RZ, RZ, RZ, P1 ;  /* 0x000000ffff057224 */ /* 0x000fe200008e06ff */
[----:B------:R-:W-:Y:S01]  /*a880*/  IADD3 RZ, P1, R9, R6, RZ ;  /* 0x0000000609ff7210 */ /* 0x000fe20007f3e0ff */
[----:B------:R-:W-:-:S04]  /*a890*/  IMAD.MOV.U32 R4, RZ, RZ, R7 ;  /* 0x000000ffff047224 */ /* 0x000fc800078e0007 */
[----:B------:R-:W-:-:S08]  /*a8a0*/  IMAD.WIDE.U32.X R4, R21, UR5, R4, P1 ;  /* 0x0000000515047c25 */ /* 0x000fd000088e0404 */
.L_x_267:
[--C-:B------:R-:W-:Y:S01]  /*a8b0*/  SHF.R.U64 R8, R4, UR7, R5.reuse ;  /* 0x0000000704087c19 */ /* 0x100fe20008001205 */
[----:B------:R-:W-:Y:S01]  /*a8c0*/  ULDC.64 UR4, c[0x0][0x620] ;  /* 0x0001880000047ab9 */ /* 0x000fe20000000a00 */
[----:B------:R-:W-:Y:S01]  /*a8d0*/  SHF.R.U32.HI R4, RZ, UR7, R5 ;  /* 0x00000007ff047c19 */ /* 0x000fe20008011605 */
[----:B------:R-:W2:Y:S01]  /*a8e0*/  LDC R24, c[0x0][0x144] ;  /* 0x00005100ff187b82 */ /* 0x000ea20000000800 */
[----:B------:R-:W-:Y:S01]  /*a8f0*/  IADD3 R7, P1, RZ, -R8, RZ ;  /* 0x80000008ff077210 */ /* 0x000fe20007f3e0ff */
[----:B------:R-:W-:Y:S01]  /*a900*/  ULDC.64 UR8, c[0x0][0x640] ;  /* 0x0001900000087ab9 */ /* 0x000fe20000000a00 */
[----:B0-----:R-:W-:Y:S01]  /*a910*/  I2FP.F32.U32 R9, R15 ;  /* 0x0000000f00097245 */ /* 0x001fe20000201000 */
[----:B------:R-:W-:Y:S02]  /*a920*/  ULDC UR6, c[0x0][0x608] ;  /* 0x0001820000067ab9 */ /* 0x000fe40000000800 */
[----:B------:R-:W-:Y:S01]  /*a930*/  IMAD.X R4, RZ, RZ, ~R4, P1 ;  /* 0x000000ffff047224 */ /* 0x000fe200008e0e04 */
[----:B------:R-:W-:Y:S01]  /*a940*/  ISETP.NE.U32.AND P1, PT, RZ, UR8, PT ;  /* 0x00000008ff007c0c */ /* 0x000fe2000bf25070 */
[----:B------:R-:W0:Y:S02]  /*a950*/  LDC R21, c[0x0][0x148] ;  /* 0x00005200ff157b82 */ /* 0x000e240000000800 */
[----:B------:R-:W-:Y:S01]  /*a960*/  IMAD R6, R4, UR4, RZ ;  /* 0x0000000404067c24 */ /* 0x000fe2000f8e02ff */
[----:B------:R-:W-:Y:S01]  /*a970*/  ISETP.NE.AND.EX P1, PT, RZ, UR9, PT, P1 ;  /* 0x00000009ff007c0c */ /* 0x000fe2000bf25310 */
[----:B------:R-:W-:Y:S01]  /*a980*/  IMAD.WIDE.U32 R4, R7, UR4, R16 ;  /* 0x0000000407047c25 */ /* 0x000fe2000f8e0010 */
[----:B------:R-:W-:-:S03]  /*a990*/  ULDC UR4, c[0x0][0x150] ;  /* 0x0000540000047ab9 */ /* 0x000fc60000000800 */
[----:B------:R-:W-:Y:S02]  /*a9a0*/  IMAD R7, R7, UR5, R6 ;  /* 0x0000000507077c24 */ /* 0x000fe4000f8e0206 */
[----:B------:R-:W-:Y:S01]  /*a9b0*/  FMUL R6, R9, UR4 ;  /* 0x0000000409067c20 */ /* 0x000fe20008400000 */
[----:B------:R-:W-:Y:S01]  /*a9c0*/  ULDC UR4, c[0x0][0x618] ;  /* 0x0001860000047ab9 */ /* 0x000fe20000000800 */
[----:B------:R-:W-:Y:S01]  /*a9d0*/  ULDC UR5, c[0x0][0x154] ;  /* 0x0000550000057ab9 */ /* 0x000fe20000000800 */
[----:B------:R-:W-:-:S03]  /*a9e0*/  IMAD.IADD R5, R5, 0x1, R7 ;  /* 0x0000000105057824 */ /* 0x000fc600078e0207 */
[----:B------:R-:W3:Y:S02]  /*a9f0*/  F2I.U32.TRUNC.NTZ R6, R6 ;  /* 0x0000000600067305 */ /* 0x000ee4000020f000 */
[----:B------:R-:W-:Y:S02]  /*aa00*/  SHF.R.U64 R9, R4, UR4, R5 ;  /* 0x0000000404097c19 */ /* 0x000fe40008001205 */
[----:B-1----:R-:W-:-:S05]  /*aa10*/  I2FP.F32.U32 R4, R14 ;  /* 0x0000000e00047245 */ /* 0x002fca0000201000 */
[----:B------:R-:W-:Y:S01]  /*aa20*/  FMUL R22, R4, UR5 ;  /* 0x0000000504167c20 */ /* 0x000fe20008400000 */
[----:B------:R-:W-:Y:S01]  /*aa30*/  SHF.R.U32.HI R4, RZ, UR4, R5 ;  /* 0x00000004ff047c19 */ /* 0x000fe20008011605 */
[----:B------:R-:W-:-:S03]  /*aa40*/  ULDC UR4, c[0x0][0x658] ;  /* 0x0001960000047ab9 */ /* 0x000fc60000000800 */
[--C-:B------:R-:W-:Y:S01]  /*aa50*/  SHF.R.U64 R20, R9, UR6, R4.reuse ;  /* 0x0000000609147c19 */ /* 0x100fe20008001204 */
[----:B------:R-:W1:Y:S01]  /*aa60*/  F2I.U32.TRUNC.NTZ R22, R22 ;  /* 0x0000001600167305 */ /* 0x000e62000020f000 */
[----:B------:R-:W-:Y:S01]  /*aa70*/  SHF.R.U32.HI R5, RZ, UR6, R4 ;  /* 0x00000006ff057c19 */ /* 0x000fe20008011604 */
[----:B---3--:R-:W-:-:S03]  /*aa80*/  IMAD.MOV R6, RZ, RZ, -R6 ;  /* 0x000000ffff067224 */ /* 0x008fc600078e0a06 */
[----:B------:R-:W-:Y:S01]  /*aa90*/  SHF.R.U64 R18, R20, UR4, R5 ;  /* 0x0000000414127c19 */ /* 0x000fe20008001205 */
[----:B--2---:R-:W-:Y:S01]  /*aaa0*/  IMAD R15, R24, R6, R15 ;  /* 0x00000006180f7224 */ /* 0x004fe200078e020f */
[----:B------:R-:W-:-:S03]  /*aab0*/  SHF.R.U32.HI R23, RZ, UR4, R5 ;  /* 0x00000004ff177c19 */ /* 0x000fc60008011605 */
[----:B------:R-:W-:Y:S02]  /*aac0*/  IMAD.MOV.U32 R4, RZ, RZ, R18 ;  /* 0x000000ffff047224 */ /* 0x000fe400078e0012 */
[----:B------:R-:W-:Y:S01]  /*aad0*/  IMAD.MOV.U32 R5, RZ, RZ, R23 ;  /* 0x000000ffff057224 */ /* 0x000fe200078e0017 */
[----:B-1----:R-:W-:Y:S06]  /*aae0*/  @!P1 BRA `(.L_x_268) ;  /* 0x0000000000289947 */ /* 0x002fec0003800000 */
[----:B------:R-:W-:Y:S02]  /*aaf0*/  ULDC UR4, c[0x0][0x64c] ;  /* 0x0001930000047ab9 */ /* 0x000fe40000000800 */
[----:B------:R-:W-:-:S05]  /*ab00*/  IADD3 R5, P1, R18, UR4, RZ ;  /* 0x0000000412057c10 */ /* 0x000fca000ff3e0ff */
[----:B------:R-:W-:-:S04]  /*ab10*/  IMAD.X R23, RZ, RZ, R23, P1 ;  /* 0x000000ffff177224 */ /* 0x000fc800008e0617 */
[----:B------:R-:W-:-:S04]  /*ab20*/  IMAD.WIDE.U32 R6, R23, UR8, RZ ;  /* 0x0000000817067c25 */ /* 0x000fc8000f8e00ff */
[----:B------:R-:W-:-:S04]  /*ab30*/  IMAD.WIDE.U32 R6, P1, R5, UR9, R6 ;  /* 0x0000000905067c25 */ /* 0x000fc8000f820006 */
[----:B------:R-:W-:-:S04]  /*ab40*/  IMAD.WIDE.U32 R4, R5, UR8, RZ ;  /* 0x0000000805047c25 */ /* 0x000fc8000f8e00ff */
[----:B------:R-:W-:Y:S01]  /*ab50*/  IMAD.MOV.U32 R4, RZ, RZ, R7 ;  /* 0x000000ffff047224 */ /* 0x000fe200078e0007 */
[----:B------:R-:W-:Y:S01]  /*ab60*/  IADD3 RZ, P3, R5, R6, RZ ;  /* 0x0000000605ff7210 */ /* 0x000fe20007f7e0ff */
[----:B------:R-:W-:-:S04]  /*ab70*/  IMAD.X R5, RZ, RZ, RZ, P1 ;  /* 0x000000ffff057224 */ /* 0x000fc800008e06ff */
[----:B------:R-:W-:-:S08]  /*ab80*/  IMAD.WIDE.U32.X R4, R23, UR9, R4, P3 ;  /* 0x0000000917047c25 */ /* 0x000fd000098e0404 */
.L_x_268:
[----:B------:R-:W-:Y:S01]  /*ab90*/  ISETP.NE.AND P1, PT, R2, 0x1, PT ;  /* 0x000000010200780c */ /* 0x000fe20003f25270 */
[----:B------:R-:W-:Y:S01]  /*aba0*/  ULDC UR4, c[0x0][0x648] ;  /* 0x0001920000047ab9 */ /* 0x000fe20000000800 */
[----:B------:R-:W-:Y:S01]  /*abb0*/  LOP3.LUT R20, R20, UR17, RZ, 0xc0, !PT ;  /* 0x0000001114147c12 */ /* 0x000fe2000f8ec0ff */
[----:B------:R-:W-:Y:S01]  /*abc0*/  IMAD.MOV R22, RZ, RZ, -R22 ;  /* 0x000000ffff167224 */ /* 0x000fe200078e0a16 */
[----:B------:R-:W-:Y:S01]  /*abd0*/  SHF.R.U64 R5, R4, UR4, R5 ;  /* 0x0000000404057c19 */ /* 0x000fe20008001205 */
[----:B------:R-:W-:Y:S01]  /*abe0*/  ULDC UR4, c[0x0][0x638] ;  /* 0x00018e0000047ab9 */ /* 0x000fe20000000800 */
[----:B------:R-:W-:Y:S01]  /*abf0*/  LOP3.LUT R9, R9, UR16, RZ, 0xc0, !PT ;  /* 0x0000001009097c12 */ /* 0x000fe2000f8ec0ff */
[----:B------:R-:W-:Y:S01]  /*ac00*/  ULDC UR5, c[0x0][0x610] ;  /* 0x0001840000057ab9 */ /* 0x000fe20000000800 */
[----:B------:R-:W-:Y:S02]  /*ac10*/  IMAD.MOV.U32 R4, RZ, RZ, 0x1 ;  /* 0x00000001ff047424 */ /* 0x000fe400078e00ff */
[----:B------:R-:W-:-:S02]  /*ac20*/  IMAD.MOV R7, RZ, RZ, -R5 ;  /* 0x000000ffff077224 */ /* 0x000fc400078e0a05 */
[----:B------:R-:W-:Y:S02]  /*ac30*/  IMAD R20, R5, UR18, R20 ;  /* 0x0000001205147c24 */ /* 0x000fe4000f8e0214 */
[----:B0-----:R-:W-:Y:S02]  /*ac40*/  @P1 IMAD R15, R21, R22, R14 ;  /* 0x00000016150f1224 */ /* 0x001fe400078e020e */
[----:B------:R-:W-:Y:S01]  /*ac50*/  IMAD R18, R7, UR4, R18 ;  /* 0x0000000407127c24 */ /* 0x000fe2000f8e0212 */
[----:B------:R-:W-:Y:S01]  /*ac60*/  ULDC UR4, c[0x0][0x600] ;  /* 0x0001800000047ab9 */ /* 0x000fe20000000800 */
[----:B------:R-:W-:Y:S02]  /*ac70*/  IMAD R15, R20, UR5, R15 ;  /* 0x00000005140f7c24 */ /* 0x000fe4000f8e020f */
[----:B------:R-:W-:-:S05]  /*ac80*/  IMAD R18, R18, UR4, R9 ;  /* 0x0000000412127c24 */ /* 0x000fca000f8e0209 */
[----:B------:R-:W-:Y:S02]  /*ac90*/  SEL R9, R18, R15, !P1 ;  /* 0x0000000f12097207 */ /* 0x000fe40004800000 */
[----:B------:R-:W-:-:S07]  /*aca0*/  SEL R7, R15, R18, !P1 ;  /* 0x000000120f077207 */ /* 0x000fce0004800000 */
.L_x_266:
[----:B------:R-:W-:Y:S05]  /*acb0*/  BSYNC B1 ;  /* 0x0000000000017941 */ /* 0x000fea0003800000 */
.L_x_265:
[----:B------:R-:W-:-:S13]  /*acc0*/  LOP3.LUT P1, RZ, R4, 0xff, RZ, 0xc0, !PT ;  /* 0x000000ff04ff7812 */ /* 0x000fda000782c0ff */
[----:B------:R-:W-:Y:S05]  /*acd0*/  @P1 BRA `(.L_x_269) ;  /* 0xfffffff4004c1947 */ /* 0x000fea000383ffff */
[----:B------:R-:W-:Y:S05]  /*ace0*/  BSYNC B0 ;  /* 0x0000000000007941 */ /* 0x000fea0003800000 */
.L_x_257:
[----:B------:R-:W-:-:S03]  /*acf0*/  UMOV UR4, 0xffffffff ;  /* 0xffffffff00047882 */ /* 0x000fc60000000000 */
[----:B------:R-:W-:Y:S05]  /*ad00*/  BRA.DIV UR4, `(.L_x_270) ;  /* 0x0000000e04c47947 */ /* 0x000fea000b800000 */
[----:B------:R-:W-:-:S13]  /*ad10*/  ELECT P6, URZ, PT ;  /* 0x00000000003f782f */ /* 0x000fda00038c0000 */
.L_x_303:
[----:B------:R-:W-:Y:S04]  /*ad20*/  BSSY B0, `(.L_x_271) ;  /* 0x00000d6000007945 */ /* 0x000fe80003800000 */
[----:B------:R-:W-:Y:S05]  /*ad30*/  @!P6 BRA `(.L_x_272) ;  /* 0x0000000c0050e947 */ /* 0x000fea0003800000 */
[----:B------:R-:W-:-:S04]  /*ad40*/  LOP3.LUT R19, R19, 0x2, RZ, 0xfc, !PT ;  /* 0x0000000213137812 */ /* 0x000fc800078efcff */
[----:B------:R-:W-:-:S13]  /*ad50*/  ISETP.NE.AND P0, PT, R19, 0x3, PT ;  /* 0x000000031300780c */ /* 0x000fda0003f05270 */
[----:B------:R-:W-:Y:S05]  /*ad60*/  @!P0 BRA `(.L_x_273) ;  /* 0x0000000000048947 */ /* 0x000fea0003800000 */
[----:B------:R-:W-:Y:S01]  /*ad70*/  BPT.TRAP 0x1 ;  /* 0x000000040000795c */ /* 0x000fe20000300000 */
.L_x_273:
[----:B------:R-:W0:Y:S01]  /*ad80*/  S2R R3, SR_CgaCtaId ;  /* 0x0000000000037919 */ /* 0x000e220000008800 */
[----:B------:R-:W-:-:S04]  /*ad90*/  MOV R2, 0x400 ;  /* 0x0000040000027802 */ /* 0x000fc80000000f00 */
[----:B0-----:R-:W-:Y:S02]  /*ada0*/  LEA R3, R3, R2, 0x18 ;  /* 0x0000000203037211 */ /* 0x001fe400078ec0ff */
[----:B------:R-:W-:-:S03]  /*adb0*/  SHF.L.U32 R2, R0, 0x1f, RZ ;  /* 0x0000001f00027819 */ /* 0x000fc600000006ff */
[----:B------:R-:W-:-:S04]  /*adc0*/  VIADD R3, R3, 0xb8 ;  /* 0x000000b803037836 */ /* 0x000fc80000000000 */
[C---:B------:R-:W-:Y:S02]  /*add0*/  IMAD R7, R12.reuse, 0x8, R3 ;  /* 0x000000080c077824 */ /* 0x040fe400078e0203 */
[----:B------:R-:W-:Y:S02]  /*ade0*/  VIADD R12, R12, 0x1 ;  /* 0x000000010c0c7836 */ /* 0x000fe40000000000 */
[----:B------:R-:W0:Y:S03]  /*adf0*/  SYNCS.PHASECHK.TRANS64.TRYWAIT P0, [R7+URZ], R2 ;  /* 0x00000002070075a7 */ /* 0x000e26000800017f */
[----:B------:R-:W-:-:S04]  /*ae00*/  ISETP.NE.AND P1, PT, R12, 0x17, PT ;  /* 0x000000170c00780c */ /* 0x000fc80003f25270 */
[----:B------:R-:W-:Y:S02]  /*ae10*/  SEL R5, RZ, 0x1, P1 ;  /* 0x00000001ff057807 */ /* 0x000fe40000800000 */
[----:B------:R-:W-:Y:S02]  /*ae20*/  SEL R12, R12, RZ, P1 ;  /* 0x000000ff0c0c7207 */ /* 0x000fe40000800000 */
[----:B------:R-:W-:-:S03]  /*ae30*/  LOP3.LUT R5, R0, R5, RZ, 0x3c, !PT ;  /* 0x0000000500057212 */ /* 0x000fc600078e3cff */
[----:B------:R-:W-:Y:S01]  /*ae40*/  IMAD R9, R12, 0x8, R3 ;  /* 0x000000080c097824 */ /* 0x000fe200078e0203 */
[----:B------:R-:W-:Y:S01]  /*ae50*/  SHF.L.U32 R4, R5, 0x1f, RZ ;  /* 0x0000001f05047819 */ /* 0x000fe200000006ff */
[----:B0-----:R-:W-:Y:S06]  /*ae60*/  @!P0 BRA `(.L_x_274) ;  /* 0x0000000c008c8947 */ /* 0x001fec0003800000 */
.L_x_304:
[----:B------:R-:W1:Y:S01]  /*ae70*/  SYNCS.PHASECHK.TRANS64.TRYWAIT P0, [R9+URZ], R4 ;  /* 0x00000004090075a7 */ /* 0x000e62000800017f */
[----:B------:R-:W-:-:S05]  /*ae80*/  VIADD R0, R12, 0x1 ;  /* 0x000000010c007836 */ /* 0x000fca0000000000 */
[----:B------:R-:W-:-:S04]  /*ae90*/  ISETP.NE.AND P1, PT, R0, 0x17, PT ;  /* 0x000000170000780c */ /* 0x000fc80003f25270 */
[----:B0-----:R-:W-:Y:S02]  /*aea0*/  SEL R2, RZ, 0x1, P1 ;  /* 0x00000001ff027807 */ /* 0x001fe40000800000 */
[----:B------:R-:W-:Y:S02]  /*aeb0*/  SEL R0, R0, RZ, P1 ;  /* 0x000000ff00007207 */ /* 0x000fe40000800000 */
[----:B------:R-:W-:-:S03]  /*aec0*/  LOP3.LUT R7, R5, R2, RZ, 0x3c, !PT ;  /* 0x0000000205077212 */ /* 0x000fc600078e3cff */
[----:B------:R-:W-:Y:S01]  /*aed0*/  IMAD R6, R0, 0x8, R3 ;  /* 0x0000000800067824 */ /* 0x000fe200078e0203 */
[----:B------:R-:W-:Y:S01]  /*aee0*/  SHF.L.U32 R5, R7, 0x1f, RZ ;  /* 0x0000001f07057819 */ /* 0x000fe200000006ff */
[----:B-1----:R-:W-:Y:S06]  /*aef0*/  @!P0 BRA `(.L_x_275) ;  /* 0x0000000c007c8947 */ /* 0x002fec0003800000 */
.L_x_305:
[----:B------:R-:W1:Y:S01]  /*af00*/  SYNCS.PHASECHK.TRANS64.TRYWAIT P0, [R6+URZ], R5 ;  /* 0x00000005060075a7 */ /* 0x000e62000800017f */
[----:B------:R-:W-:-:S05]  /*af10*/  VIADD R0, R0, 0x1 ;  /* 0x0000000100007836 */ /* 0x000fca0000000000 */
[----:B------:R-:W-:-:S04]  /*af20*/  ISETP.NE.AND P1, PT, R0, 0x17, PT ;  /* 0x000000170000780c */ /* 0x000fc80003f25270 */
[----:B------:R-:W-:Y:S02]  /*af30*/  SEL R2, RZ, 0x1, P1 ;  /* 0x00000001ff027807 */ /* 0x000fe40000800000 */
[----:B------:R-:W-:Y:S02]  /*af40*/  SEL R0, R0, RZ, P1 ;  /* 0x000000ff00007207 */ /* 0x000fe40000800000 */
[----:B------:R-:W-:-:S03]  /*af50*/  LOP3.LUT R7, R7, R2, RZ, 0x3c, !PT ;  /* 0x0000000207077212 */ /* 0x000fc600078e3cff */
[----:B0-----:R-:W-:Y:S01]  /*af60*/  IMAD R9, R0, 0x8, R3 ;  /* 0x0000000800097824 */ /* 0x001fe200078e0203 */
[----:B------:R-:W-:Y:S01]  /*af70*/  SHF.L.U32 R4, R7, 0x1f, RZ ;  /* 0x0000001f07047819 */ /* 0x000fe200000006ff */
[----:B-1----:R-:W-:Y:S06]  /*af80*/  @!P0 BRA `(.L_x_276) ;  /* 0x0000000c006c8947 */ /* 0x002fec0003800000 */
.L_x_306:
        /* <DEDUP_REMOVED lines=9> */
.L_x_307:
        /* <DEDUP_REMOVED lines=9> */
.L_x_308:
        /* <DEDUP_REMOVED lines=9> */
.L_x_309:
        /* <DEDUP_REMOVED lines=9> */
.L_x_310:
        /* <DEDUP_REMOVED lines=9> */
.L_x_311:
        /* <DEDUP_REMOVED lines=9> */
.L_x_312:
        /* <DEDUP_REMOVED lines=9> */
.L_x_313:
        /* <DEDUP_REMOVED lines=9> */
.L_x_314:
        /* <DEDUP_REMOVED lines=9> */
.L_x_315:
        /* <DEDUP_REMOVED lines=9> */
.L_x_316:
        /* <DEDUP_REMOVED lines=9> */
.L_x_317:
        /* <DEDUP_REMOVED lines=9> */
.L_x_318:
        /* <DEDUP_REMOVED lines=9> */
.L_x_319:
        /* <DEDUP_REMOVED lines=9> */
.L_x_320:
        /* <DEDUP_REMOVED lines=9> */
.L_x_321:
        /* <DEDUP_REMOVED lines=9> */
.L_x_322:
        /* <DEDUP_REMOVED lines=9> */
.L_x_323:
        /* <DEDUP_REMOVED lines=9> */
.L_x_324:
[----:B------:R-:W1:Y:S01]  /*b9b0*/  SYNCS.PHASECHK.TRANS64.TRYWAIT P0, [R9+URZ], R4 ;  /* 0x00000004090075a7 */ /* 0x000e62000800017f */
[----:B------:R-:W-:-:S05]  /*b9c0*/  VIADD R0, R0, 0x1 ;  /* 0x0000000100007836 */ /* 0x000fca0000000000 */
[----:B------:R-:W-:-:S04]  /*b9d0*/  ISETP.NE.AND P1, PT, R0, 0x17, PT ;  /* 0x000000170000780c */ /* 0x000fc80003f25270 */
[----:B------:R-:W-:Y:S02]  /*b9e0*/  SEL R2, RZ, 0x1, P1 ;  /* 0x00000001ff027807 */ /* 0x000fe40000800000 */
[----:B------:R-:W-:Y:S02]  /*b9f0*/  SEL R0, R0, RZ, P1 ;  /* 0x000000ff00007207 */ /* 0x000fe40000800000 */
[----:B------:R-:W-:Y:S01]  /*ba00*/  LOP3.LUT R2, R7, R2, RZ, 0x3c, !PT ;  /* 0x0000000207027212 */ /* 0x000fe200078e3cff */
[----:B-1----:R-:W-:Y:S06]  /*ba10*/  @!P0 BRA `(.L_x_295) ;  /* 0x0000000800448947 */ /* 0x002fec0003800000 */
.L_x_325:
[----:B------:R-:W-:Y:S01]  /*ba20*/  IMAD R3, R0, 0x8, R3 ;  /* 0x0000000800037824 */ /* 0x000fe200078e0203 */
[----:B------:R-:W-:-:S07]  /*ba30*/  SHF.L.U32 R0, R2, 0x1f, RZ ;  /* 0x0000001f02007819 */ /* 0x000fce00000006ff */
.L_x_296:
[----:B--2---:R2:W3:Y:S02]  /*ba40*/  SYNCS.PHASECHK.TRANS64.TRYWAIT P0, [R3+URZ], R0 ;  /* 0x00000000030075a7 */ /* 0x0044e4000800017f */
[----:B---3--:R-:W-:Y:S05]  /*ba50*/  @!P0 NANOSLEEP.SYNCS 0x989680 ;  /* 0x009896800000895d */ /* 0x008fea0003900000 */
[----:B------:R-:W3:Y:S02]  /*ba60*/  @!P0 SYNCS.PHASECHK.TRANS64 P0, [R3+URZ], R0 ;  /* 0x00000000030085a7 */ /* 0x000ee4000800007f */
[----:B---3--:R-:W-:Y:S05]  /*ba70*/  @!P0 BRA `(.L_x_296) ;  /* 0xfffffffc00f08947 */ /* 0x008fea000383ffff */
.L_x_272:
[----:B------:R-:W-:Y:S05]  /*ba80*/  BSYNC B0 ;  /* 0x0000000000007941 */ /* 0x000fea0003800000 */
.L_x_271:
[----:B------:R-:W-:Y:S05]  /*ba90*/  EXIT ;  /* 0x000000000000794d */ /* 0x000fea0003800000 */
.L_x_18:
[----:B---3--:R3:W4:Y:S02]  /*baa0*/  SYNCS.PHASECHK.TRANS64.TRYWAIT P1, [R3+URZ], R0 ;  /* 0x00000000030075a7 */ /* 0x008724000802017f */
[----:B----4-:R-:W-:Y:S05]  /*bab0*/  @!P1 NANOSLEEP.SYNCS 0x989680 ;  /* 0x009896800000995d */ /* 0x010fea0003900000 */
[----:B------:R-:W4:Y:S02]  /*bac0*/  @!P1 SYNCS.PHASECHK.TRANS64 P1, [R3+URZ], R0 ;  /* 0x00000000030095a7 */ /* 0x000f24000802007f */
[----:B----4-:R-:W-:Y:S05]  /*bad0*/  @!P1 BRA `(.L_x_18) ;  /* 0xfffffffc00f09947 */ /* 0x010fea000383ffff */
[----:B------:R-:W-:Y:S05]  /*bae0*/  BRA `(.L_x_17) ;  /* 0xffffff58006c7947 */ /* 0x000fea000383ffff */
.L_x_23:
[----:B-1----:R-:W-:-:S04]  /*baf0*/  IMAD.U32 R5, RZ, RZ, UR4 ;  /* 0x00000004ff057e24 */ /* 0x002fc8000f8e00ff */
[----:B------:R1:W2:Y:S03]  /*bb00*/  SYNCS.PHASECHK.TRANS64.TRYWAIT P1, [R5+URZ], R4 ;  /* 0x00000004050075a7 */ /* 0x0002a6000802017f */
[----:B--2---:R-:W-:Y:S05]  /*bb10*/  @!P1 NANOSLEEP.SYNCS 0x989680 ;  /* 0x009896800000995d */ /* 0x004fea0003900000 */
[----:B------:R-:W2:Y:S02]  /*bb20*/  @!P1 SYNCS.PHASECHK.TRANS64 P1, [R5+URZ], R4 ;  /* 0x00000004050095a7 */ /* 0x000ea4000802007f */
[----:B--2---:R-:W-:Y:S05]  /*bb30*/  @!P1 BRA `(.L_x_23) ;  /* 0xfffffffc00ec9947 */ /* 0x004fea000383ffff */
[----:B------:R-:W-:Y:S05]  /*bb40*/  BRA `(.L_x_22) ;  /* 0xffffff6000247947 */ /* 0x000fea000383ffff */
.L_x_258:
[----:B------:R-:W-:Y:S01]  /*bb50*/  BSSY B1, `(.L_x_297) ;  /* 0x0000006000017945 */ /* 0x000fe20003800000 */
[----:B------:R-:W-:-:S07]  /*bb60*/  IMAD.MOV.U32 R15, RZ, RZ, -0x1 ;  /* 0xffffffffff0f7424 */ /* 0x000fce00078e00ff */
[----:B------:R-:W-:Y:S05]  /*bb70*/  WARPSYNC.COLLECTIVE R15, `(.L_x_298) ;  /* 0x000000000f0c7348 */ /* 0x000fea0003c00000 */
[----:B------:R-:W-:Y:S02]  /*bb80*/  ELECT P6, UR62, PT ;  /* 0x00000000003e782f */ /* 0x000fe400038c0000 */
[----:B------:R-:W-:Y:S01]  /*bb90*/  MOV R14, UR62 ;  /* 0x0000003e000e7c02 */ /* 0x000fe20008000f00 */
[----:B------:R-:W-:Y:S10]  /*bba0*/  ENDCOLLECTIVE ;  /* 0x000000000000791b */ /* 0x000ff40003800000 */
.L_x_298:
[----:B------:R-:W-:Y:S05]  /*bbb0*/  BSYNC B1 ;  /* 0x0000000000017941 */ /* 0x000fea0003800000 */
.L_x_297:
[----:B------:R-:W-:Y:S05]  /*bbc0*/  BRA `(.L_x_299) ;  /* 0xffffffe4009c7947 */ /* 0x000fea000383ffff */
.L_x_261:
[----:B0-----:R0:W1:Y:S02]  /*bbd0*/  SYNCS.PHASECHK.TRANS64.TRYWAIT P1, [R14+URZ+0xb8], R7 ;  /* 0x0000b8070e0075a7 */ /* 0x001064000802017f */
[----:B-1----:R-:W-:Y:S05]  /*bbe0*/  @!P1 NANOSLEEP.SYNCS 0x989680 ;  /* 0x009896800000995d */ /* 0x002fea0003900000 */
[----:B------:R-:W1:Y:S02]  /*bbf0*/  @!P1 SYNCS.PHASECHK.TRANS64 P1, [R14+URZ+0xb8], R7 ;  /* 0x0000b8070e0095a7 */ /* 0x000e64000802007f */
[----:B-1----:R-:W-:Y:S05]  /*bc00*/  @!P1 BRA `(.L_x_261) ;  /* 0xfffffffc00f09947 */ /* 0x002fea000383ffff */
[----:B------:R-:W-:Y:S05]  /*bc10*/  BRA `(.L_x_300) ;  /* 0xffffffe400d07947 */ /* 0x000fea000383ffff */
.L_x_270:
[----:B------:R-:W-:Y:S01]  /*bc20*/  BSSY B0, `(.L_x_301) ;  /* 0x0000006000007945 */ /* 0x000fe20003800000 */
[----:B------:R-:W-:-:S07]  /*bc30*/  IMAD.MOV.U32 R15, RZ, RZ, -0x1 ;  /* 0xffffffffff0f7424 */ /* 0x000fce00078e00ff */
[----:B------:R-:W-:Y:S05]  /*bc40*/  WARPSYNC.COLLECTIVE R15, `(.L_x_302) ;  /* 0x000000000f0c7348 */ /* 0x000fea0003c00000 */
[----:B------:R-:W-:Y:S02]  /*bc50*/  ELECT P6, UR62, PT ;  /* 0x00000000003e782f */ /* 0x000fe400038c0000 */
[----:B------:R-:W-:Y:S01]  /*bc60*/  MOV R14, UR62 ;  /* 0x0000003e000e7c02 */ /* 0x000fe20008000f00 */
[----:B------:R-:W-:Y:S10]  /*bc70*/  ENDCOLLECTIVE ;  /* 0x000000000000791b */ /* 0x000ff40003800000 */
.L_x_302:
[----:B------:R-:W-:Y:S05]  /*bc80*/  BSYNC B0 ;  /* 0x0000000000007941 */ /* 0x000fea0003800000 */
.L_x_301:
[----:B------:R-:W-:Y:S05]  /*bc90*/  BRA `(.L_x_303) ;  /* 0xfffffff000207947 */ /* 0x000fea000383ffff */
.L_x_274:
[----:B0-----:R0:W1:Y:S02]  /*bca0*/  SYNCS.PHASECHK.TRANS64.TRYWAIT P0, [R7+URZ], R2 ;  /* 0x00000002070075a7 */ /* 0x001064000800017f */
[----:B-1----:R-:W-:Y:S05]  /*bcb0*/  @!P0 NANOSLEEP.SYNCS 0x989680 ;  /* 0x009896800000895d */ /* 0x002fea0003900000 */
[----:B------:R-:W1:Y:S02]  /*bcc0*/  @!P0 SYNCS.PHASECHK.TRANS64 P0, [R7+URZ], R2 ;  /* 0x00000002070085a7 */ /* 0x000e64000800007f */
[----:B-1----:R-:W-:Y:S05]  /*bcd0*/  @!P0 BRA `(.L_x_274) ;  /* 0xfffffffc00f08947 */ /* 0x002fea000383ffff */
[----:B------:R-:W-:Y:S05]  /*bce0*/  BRA `(.L_x_304) ;  /* 0xfffffff000607947 */ /* 0x000fea000383ffff */
.L_x_275:
[----:B0-----:R0:W1:Y:S02]  /*bcf0*/  SYNCS.PHASECHK.TRANS64.TRYWAIT P0, [R9+URZ], R4 ;  /* 0x00000004090075a7 */ /* 0x001064000800017f */
[----:B-1----:R-:W-:Y:S05]  /*bd00*/  @!P0 NANOSLEEP.SYNCS 0x989680 ;  /* 0x009896800000895d */ /* 0x002fea0003900000 */
[----:B------:R-:W1:Y:S02]  /*bd10*/  @!P0 SYNCS.PHASECHK.TRANS64 P0, [R9+URZ], R4 ;  /* 0x00000004090085a7 */ /* 0x000e64000800007f */
[----:B-1----:R-:W-:Y:S05]  /*bd20*/  @!P0 BRA `(.L_x_275) ;  /* 0xfffffffc00f08947 */ /* 0x002fea000383ffff */
[----:B------:R-:W-:Y:S05]  /*bd30*/  BRA `(.L_x_305) ;  /* 0xfffffff000707947 */ /* 0x000fea000383ffff */
.L_x_276:
[----:B0-----:R0:W1:Y:S02]  /*bd40*/  SYNCS.PHASECHK.TRANS64.TRYWAIT P0, [R6+URZ], R5 ;  /* 0x00000005060075a7 */ /* 0x001064000800017f */
[----:B-1----:R-:W-:Y:S05]  /*bd50*/  @!P0 NANOSLEEP.SYNCS 0x989680 ;  /* 0x009896800000895d */ /* 0x002fea0003900000 */
[----:B------:R-:W1:Y:S02]  /*bd60*/  @!P0 SYNCS.PHASECHK.TRANS64 P0, [R6+URZ], R5 ;  /* 0x00000005060085a7 */ /* 0x000e64000800007f */
[----:B-1----:R-:W-:Y:S05]  /*bd70*/  @!P0 BRA `(.L_x_276) ;  /* 0xfffffffc00f08947 */ /* 0x002fea000383ffff */
[----:B------:R-:W-:Y:S05]  /*bd80*/  BRA `(.L_x_306) ;  /* 0xfffffff000807947 */ /* 0x000fea000383ffff */
.L_x_277:
[----:B0-----:R0:W1:Y:S02]  /*bd90*/  SYNCS.PHASECHK.TRANS64.TRYWAIT P0, [R9+URZ], R4 ;  /* 0x00000004090075a7 */ /* 0x001064000800017f */
[----:B-1----:R-:W-:Y:S05]  /*bda0*/  @!P0 NANOSLEEP.SYNCS 0x989680 ;  /* 0x009896800000895d */ /* 0x002fea0003900000 */
[----:B------:R-:W1:Y:S02]  /*bdb0*/  @!P0 SYNCS.PHASECHK.TRANS64 P0, [R9+URZ], R4 ;  /* 0x00000004090085a7 */ /* 0x000e64000800007f */
[----:B-1----:R-:W-:Y:S05]  /*bdc0*/  @!P0 BRA `(.L_x_277) ;  /* 0xfffffffc00f08947 */ /* 0x002fea000383ffff */
[----:B------:R-:W-:Y:S05]  /*bdd0*/  BRA `(.L_x_307) ;  /* 0xfffffff000907947 */ /* 0x000fea000383ffff */
.L_x_278:
[----:B0-----:R0:W1:Y:S02]  /*bde0*/  SYNCS.PHASECHK.TRANS64.TRYWAIT P0, [R6+URZ], R5 ;  /* 0x00000005060075a7 */ /* 0x001064000800017f */
[----:B-1----:R-:W-:Y:S05]  /*bdf0*/  @!P0 NANOSLEEP.SYNCS 0x989680 ;  /* 0x009896800000895d */ /* 0x002fea0003900000 */
[----:B------:R-:W1:Y:S02]  /*be00*/  @!P0 SYNCS.PHASECHK.TRANS64 P0, [R6+URZ], R5 ;  /* 0x00000005060085a7 */ /* 0x000e64000800007f */
[----:B-1----:R-:W-:Y:S05]  /*be10*/  @!P0 BRA `(.L_x_278) ;  /* 0xfffffffc00f08947 */ /* 0x002fea000383ffff */
[----:B------:R-:W-:Y:S05]  /*be20*/  BRA `(.L_x_308) ;  /* 0xfffffff000a07947 */ /* 0x000fea000383ffff */
.L_x_279:
[----:B0-----:R0:W1:Y:S02]  /*be30*/  SYNCS.PHASECHK.TRANS64.TRYWAIT P0, [R9+URZ], R4 ;  /* 0x00000004090075a7 */ /* 0x001064000800017f */
[----:B-1----:R-:W-:Y:S05]  /*be40*/  @!P0 NANOSLEEP.SYNCS 0x989680 ;  /* 0x009896800000895d */ /* 0x002fea0003900000 */
[----:B------:R-:W1:Y:S02]  /*be50*/  @!P0 SYNCS.PHASECHK.TRANS64 P0, [R9+URZ], R4 ;  /* 0x00000004090085a7 */ /* 0x000e64000800007f */
[----:B-1----:R-:W-:Y:S05]  /*be60*/  @!P0 BRA `(.L_x_279) ;  /* 0xfffffffc00f08947 */ /* 0x002fea000383ffff */
[----:B------:R-:W-:Y:S05]  /*be70*/  BRA `(.L_x_309) ;  /* 0xfffffff000b07947 */ /* 0x000fea000383ffff */
.L_x_280:
[----:B0-----:R0:W1:Y:S02]  /*be80*/  SYNCS.PHASECHK.TRANS64.TRYWAIT P0, [R6+URZ], R5 ;  /* 0x00000005060075a7 */ /* 0x001064000800017f */
[----:B-1----:R-:W-:Y:S05]  /*be90*/  @!P0 NANOSLEEP.SYNCS 0x989680 ;  /* 0x009896800000895d */ /* 0x002fea0003900000 */
[----:B------:R-:W1:Y:S02]  /*bea0*/  @!P0 SYNCS.PHASECHK.TRANS64 P0, [R6+URZ], R5 ;  /* 0x00000005060085a7 */ /* 0x000e64000800007f */
[----:B-1----:R-:W-:Y:S05]  /*beb0*/  @!P0 BRA `(.L_x_280) ;  /* 0xfffffffc00f08947 */ /* 0x002fea000383ffff */
[----:B------:R-:W-:Y:S05]  /*bec0*/  BRA `(.L_x_310) ;  /* 0xfffffff000c07947 */ /* 0x000fea000383ffff */
.L_x_281:
[----:B0-----:R0:W1:Y:S02]  /*bed0*/  SYNCS.PHASECHK.TRANS64.TRYWAIT P0, [R9+URZ], R4 ;  /* 0x00000004090075a7 */ /* 0x001064000800017f */
[----:B-1----:R-:W-:Y:S05]  /*bee0*/  @!P0 NANOSLEEP.SYNCS 0x989680 ;  /* 0x009896800000895d */ /* 0x002fea0003900000 */
[----:B------:R-:W1:Y:S02]  /*bef0*/  @!P0 SYNCS.PHASECHK.TRANS64 P0, [R9+URZ], R4 ;  /* 0x00000004090085a7 */ /* 0x000e64000800007f */
[----:B-1----:R-:W-:Y:S05]  /*bf00*/  @!P0 BRA `(.L_x_281) ;  /* 0xfffffffc00f08947 */ /* 0x002fea000383ffff */
[----:B------:R-:W-:Y:S05]  /*bf10*/  BRA `(.L_x_311) ;  /* 0xfffffff000d07947 */ /* 0x000fea000383ffff */
.L_x_282:
[----:B0-----:R0:W1:Y:S02]  /*bf20*/  SYNCS.PHASECHK.TRANS64.TRYWAIT P0, [R6+URZ], R5 ;  /* 0x00000005060075a7 */ /* 0x001064000800017f */
[----:B-1----:R-:W-:Y:S05]  /*bf30*/  @!P0 NANOSLEEP.SYNCS 0x989680 ;  /* 0x009896800000895d */ /* 0x002fea0003900000 */
[----:B------:R-:W1:Y:S02]  /*bf40*/  @!P0 SYNCS.PHASECHK.TRANS64 P0, [R6+URZ], R5 ;  /* 0x00000005060085a7 */ /* 0x000e64000800007f */
[----:B-1----:R-:W-:Y:S05]  /*bf50*/  @!P0 BRA `(.L_x_282) ;  /* 0xfffffffc00f08947 */ /* 0x002fea000383ffff */
[----:B------:R-:W-:Y:S05]  /*bf60*/  BRA `(.L_x_312) ;  /* 0xfffffff000e07947 */ /* 0x000fea000383ffff */
.L_x_283:
[----:B0-----:R0:W1:Y:S02]  /*bf70*/  SYNCS.PHASECHK.TRANS64.TRYWAIT P0, [R9+URZ], R4 ;  /* 0x00000004090075a7 */ /* 0x001064000800017f */
[----:B-1----:R-:W-:Y:S05]  /*bf80*/  @!P0 NANOSLEEP.SYNCS 0x989680 ;  /* 0x009896800000895d */ /* 0x002fea0003900000 */
[----:B------:R-:W1:Y:S02]  /*bf90*/  @!P0 SYNCS.PHASECHK.TRANS64 P0, [R9+URZ], R4 ;  /* 0x00000004090085a7 */ /* 0x000e64000800007f */
[----:B-1----:R-:W-:Y:S05]  /*bfa0*/  @!P0 BRA `(.L_x_283) ;  /* 0xfffffffc00f08947 */ /* 0x002fea000383ffff */
[----:B------:R-:W-:Y:S05]  /*bfb0*/  BRA `(.L_x_313) ;  /* 0xfffffff000f07947 */ /* 0x000fea000383ffff */
.L_x_284:
[----:B0-----:R0:W1:Y:S02]  /*bfc0*/  SYNCS.PHASECHK.TRANS64.TRYWAIT P0, [R6+URZ], R5 ;  /* 0x00000005060075a7 */ /* 0x001064000800017f */
[----:B-1----:R-:W-:Y:S05]  /*bfd0*/  @!P0 NANOSLEEP.SYNCS 0x989680 ;  /* 0x009896800000895d */ /* 0x002fea0003900000 */
[----:B------:R-:W1:Y:S02]  /*bfe0*/  @!P0 SYNCS.PHASECHK.TRANS64 P0, [R6+URZ], R5 ;  /* 0x00000005060085a7 */ /* 0x000e64000800007f */
[----:B-1----:R-:W-:Y:S05]  /*bff0*/  @!P0 BRA `(.L_x_284) ;  /* 0xfffffffc00f08947 */ /* 0x002fea000383ffff */
[----:B------:R-:W-:Y:S05]  /*c000*/  BRA `(.L_x_314) ;  /* 0xfffffff400007947 */ /* 0x000fea000383ffff */
.L_x_285:
[----:B0-----:R0:W1:Y:S02]  /*c010*/  SYNCS.PHASECHK.TRANS64.TRYWAIT P0, [R9+URZ], R4 ;  /* 0x00000004090075a7 */ /* 0x001064000800017f */
[----:B-1----:R-:W-:Y:S05]  /*c020*/  @!P0 NANOSLEEP.SYNCS 0x989680 ;  /* 0x009896800000895d */ /* 0x002fea0003900000 */
[----:B------:R-:W1:Y:S02]  /*c030*/  @!P0 SYNCS.PHASECHK.TRANS64 P0, [R9+URZ], R4 ;  /* 0x00000004090085a7 */ /* 0x000e64000800007f */
[----:B-1----:R-:W-:Y:S05]  /*c040*/  @!P0 BRA `(.L_x_285) ;  /* 0xfffffffc00f08947 */ /* 0x002fea000383ffff */
[----:B------:R-:W-:Y:S05]  /*c050*/  BRA `(.L_x_315) ;  /* 0xfffffff400107947 */ /* 0x000fea000383ffff */
.L_x_286:
[----:B0-----:R0:W1:Y:S02]  /*c060*/  SYNCS.PHASECHK.TRANS64.TRYWAIT P0, [R6+URZ], R5 ;  /* 0x00000005060075a7 */ /* 0x001064000800017f */
[----:B-1----:R-:W-:Y:S05]  /*c070*/  @!P0 NANOSLEEP.SYNCS 0x989680 ;  /* 0x009896800000895d */ /* 0x002fea0003900000 */
[----:B------:R-:W1:Y:S02]  /*c080*/  @!P0 SYNCS.PHASECHK.TRANS64 P0, [R6+URZ], R5 ;  /* 0x00000005060085a7 */ /* 0x000e64000800007f */
[----:B-1----:R-:W-:Y:S05]  /*c090*/  @!P0 BRA `(.L_x_286) ;  /* 0xfffffffc00f08947 */ /* 0x002fea000383ffff */
[----:B------:R-:W-:Y:S05]  /*c0a0*/  BRA `(.L_x_316) ;  /* 0xfffffff400207947 */ /* 0x000fea000383ffff */
.L_x_287:
[----:B0-----:R0:W1:Y:S02]  /*c0b0*/  SYNCS.PHASECHK.TRANS64.TRYWAIT P0, [R9+URZ], R4 ;  /* 0x00000004090075a7 */ /* 0x001064000800017f */
[----:B-1----:R-:W-:Y:S05]  /*c0c0*/  @!P0 NANOSLEEP.SYNCS 0x989680 ;  /* 0x009896800000895d */ /* 0x002fea0003900000 */
[----:B------:R-:W1:Y:S02]  /*c0d0*/  @!P0 SYNCS.PHASECHK.TRANS64 P0, [R9+URZ], R4 ;  /* 0x00000004090085a7 */ /* 0x000e64000800007f */
[----:B-1----:R-:W-:Y:S05]  /*c0e0*/  @!P0 BRA `(.L_x_287) ;  /* 0xfffffffc00f08947 */ /* 0x002fea000383ffff */
[----:B------:R-:W-:Y:S05]  /*c0f0*/  BRA `(.L_x_317) ;  /* 0xfffffff400307947 */ /* 0x000fea000383ffff */
.L_x_288:
[----:B0-----:R0:W1:Y:S02]  /*c100*/  SYNCS.PHASECHK.TRANS64.TRYWAIT P0, [R6+URZ], R5 ;  /* 0x00000005060075a7 */ /* 0x001064000800017f */
[----:B-1----:R-:W-:Y:S05]  /*c110*/  @!P0 NANOSLEEP.SYNCS 0x989680 ;  /* 0x009896800000895d */ /* 0x002fea0003900000 */
[----:B------:R-:W1:Y:S02]  /*c120*/  @!P0 SYNCS.PHASECHK.TRANS64 P0, [R6+URZ], R5 ;  /* 0x00000005060085a7 */ /* 0x000e64000800007f */
[----:B-1----:R-:W-:Y:S05]  /*c130*/  @!P0 BRA `(.L_x_288) ;  /* 0xfffffffc00f08947 */ /* 0x002fea000383ffff */
[----:B------:R-:W-:Y:S05]  /*c140*/  BRA `(.L_x_318) ;  /* 0xfffffff400407947 */ /* 0x000fea000383ffff */
.L_x_289:
[----:B0-----:R0:W1:Y:S02]  /*c150*/  SYNCS.PHASECHK.TRANS64.TRYWAIT P0, [R9+URZ], R4 ;  /* 0x00000004090075a7 */ /* 0x001064000800017f */
[----:B-1----:R-:W-:Y:S05]  /*c160*/  @!P0 NANOSLEEP.SYNCS 0x989680 ;  /* 0x009896800000895d */ /* 0x002fea0003900000 */
[----:B------:R-:W1:Y:S02]  /*c170*/  @!P0 SYNCS.PHASECHK.TRANS64 P0, [R9+URZ], R4 ;  /* 0x00000004090085a7 */ /* 0x000e64000800007f */
[----:B-1----:R-:W-:Y:S05]  /*c180*/  @!P0 BRA `(.L_x_289) ;  /* 0xfffffffc00f08947 */ /* 0x002fea000383ffff */
[----:B------:R-:W-:Y:S05]  /*c190*/  BRA `(.L_x_319) ;  /* 0xfffffff400507947 */ /* 0x000fea000383ffff */
.L_x_290:
[----:B0-----:R0:W1:Y:S02]  /*c1a0*/  SYNCS.PHASECHK.TRANS64.TRYWAIT P0, [R6+URZ], R5 ;  /* 0x00000005060075a7 */ /* 0x001064000800017f */
[----:B-1----:R-:W-:Y:S05]  /*c1b0*/  @!P0 NANOSLEEP.SYNCS 0x989680 ;  /* 0x009896800000895d */ /* 0x002fea0003900000 */
[----:B------:R-:W1:Y:S02]  /*c1c0*/  @!P0 SYNCS.PHASECHK.TRANS64 P0, [R6+URZ], R5 ;  /* 0x00000005060085a7 */ /* 0x000e64000800007f */
[----:B-1----:R-:W-:Y:S05]  /*c1d0*/  @!P0 BRA `(.L_x_290) ;  /* 0xfffffffc00f08947 */ /* 0x002fea000383ffff */
[----:B------:R-:W-:Y:S05]  /*c1e0*/  BRA `(.L_x_320) ;  /* 0xfffffff400607947 */ /* 0x000fea000383ffff */
.L_x_291:
[----:B0-----:R0:W1:Y:S02]  /*c1f0*/  SYNCS.PHASECHK.TRANS64.TRYWAIT P0, [R9+URZ], R4 ;  /* 0x00000004090075a7 */ /* 0x001064000800017f */
[----:B-1----:R-:W-:Y:S05]  /*c200*/  @!P0 NANOSLEEP.SYNCS 0x989680 ;  /* 0x009896800000895d */ /* 0x002fea0003900000 */
[----:B------:R-:W1:Y:S02]  /*c210*/  @!P0 SYNCS.PHASECHK.TRANS64 P0, [R9+URZ], R4 ;  /* 0x00000004090085a7 */ /* 0x000e64000800007f */
[----:B-1----:R-:W-:Y:S05]  /*c220*/  @!P0 BRA `(.L_x_291) ;  /* 0xfffffffc00f08947 */ /* 0x002fea000383ffff */
[----:B------:R-:W-:Y:S05]  /*c230*/  BRA `(.L_x_321) ;  /* 0xfffffff400707947 */ /* 0x000fea000383ffff */
.L_x_292:
[----:B0-----:R0:W1:Y:S02]  /*c240*/  SYNCS.PHASECHK.TRANS64.TRYWAIT P0, [R6+URZ], R5 ;  /* 0x00000005060075a7 */ /* 0x001064000800017f */
[----:B-1----:R-:W-:Y:S05]  /*c250*/  @!P0 NANOSLEEP.SYNCS 0x989680 ;  /* 0x009896800000895d */ /* 0x002fea0003900000 */
[----:B------:R-:W1:Y:S02]  /*c260*/  @!P0 SYNCS.PHASECHK.TRANS64 P0, [R6+URZ], R5 ;  /* 0x00000005060085a7 */ /* 0x000e64000800007f */
[----:B-1----:R-:W-:Y:S05]  /*c270*/  @!P0 BRA `(.L_x_292) ;  /* 0xfffffffc00f08947 */ /* 0x002fea000383ffff */
[----:B------:R-:W-:Y:S05]  /*c280*/  BRA `(.L_x_322) ;  /* 0xfffffff400807947 */ /* 0x000fea000383ffff */
.L_x_293:
[----:B0-----:R0:W1:Y:S02]  /*c290*/  SYNCS.PHASECHK.TRANS64.TRYWAIT P0, [R9+URZ], R4 ;  /* 0x00000004090075a7 */ /* 0x001064000800017f */
[----:B-1----:R-:W-:Y:S05]  /*c2a0*/  @!P0 NANOSLEEP.SYNCS 0x989680 ;  /* 0x009896800000895d */ /* 0x002fea0003900000 */
[----:B------:R-:W1:Y:S02]  /*c2b0*/  @!P0 SYNCS.PHASECHK.TRANS64 P0, [R9+URZ], R4 ;  /* 0x00000004090085a7 */ /* 0x000e64000800007f */
[----:B-1----:R-:W-:Y:S05]  /*c2c0*/  @!P0 BRA `(.L_x_293) ;  /* 0xfffffffc00f08947 */ /* 0x002fea000383ffff */
[----:B------:R-:W-:Y:S05]  /*c2d0*/  BRA `(.L_x_323) ;  /* 0xfffffff400907947 */ /* 0x000fea000383ffff */
.L_x_294:
[----:B0-----:R0:W1:Y:S02]  /*c2e0*/  SYNCS.PHASECHK.TRANS64.TRYWAIT P0, [R6+URZ], R5 ;  /* 0x00000005060075a7 */ /* 0x001064000800017f */
[----:B-1----:R-:W-:Y:S05]  /*c2f0*/  @!P0 NANOSLEEP.SYNCS 0x989680 ;  /* 0x009896800000895d */ /* 0x002fea0003900000 */
[----:B------:R-:W1:Y:S02]  /*c300*/  @!P0 SYNCS.PHASECHK.TRANS64 P0, [R6+URZ], R5 ;  /* 0x00000005060085a7 */ /* 0x000e64000800007f */
[----:B-1----:R-:W-:Y:S05]  /*c310*/  @!P0 BRA `(.L_x_294) ;  /* 0xfffffffc00f08947 */ /* 0x002fea000383ffff */
[----:B------:R-:W-:Y:S05]  /*c320*/  BRA `(.L_x_324) ;  /* 0xfffffff400a07947 */ /* 0x000fea000383ffff */
.L_x_295:
[----:B-1----:R1:W2:Y:S02]  /*c330*/  SYNCS.PHASECHK.TRANS64.TRYWAIT P0, [R9+URZ], R4 ;  /* 0x00000004090075a7 */ /* 0x0022a4000800017f */
[----:B--2---:R-:W-:Y:S05]  /*c340*/  @!P0 NANOSLEEP.SYNCS 0x989680 ;  /* 0x009896800000895d */ /* 0x004fea0003900000 */
[----:B------:R-:W2:Y:S02]  /*c350*/  @!P0 SYNCS.PHASECHK.TRANS64 P0, [R9+URZ], R4 ;  /* 0x00000004090085a7 */ /* 0x000ea4000800007f */
[----:B--2---:R-:W-:Y:S05]  /*c360*/  @!P0 BRA `(.L_x_295) ;  /* 0xfffffffc00f08947 */ /* 0x004fea000383ffff */
[----:B------:R-:W-:Y:S05]  /*c370*/  BRA `(.L_x_325) ;  /* 0xfffffff400a87947 */ /* 0x000fea000383ffff */
.L_x_326:
[----:B------:R-:W-:-:S00]  /*c380*/  BRA `(.L_x_326) ;  /* 0xfffffffc00fc7947 */ /* 0x000fc0000383ffff */
[----:B------:R-:W-:-:S00]  /*c390*/  NOP ;  /* 0x0000000000007918 */ /* 0x000fc00000000000 */
        /* <DEDUP_REMOVED lines=14> */
.L_x_327:


//--------------------- .nv.global.init           --------------------------
	.section	.nv.global.init,"aw",@progbits
.nv.global.init:
	.type		$str$22,@object
	.size		$str$22,($str$23 - $str$22)
$str$22:
        /*0000*/ 	.byte	0x6b, 0x5f, 0x74, 0x69, 0x6c, 0x65, 0x5f, 0x63, 0x6f, 0x75, 0x6e, 0x74, 0x20, 0x3e, 0x3d, 0x20
        /*0010*/ 	.byte	0x31, 0x00
	.type		$str$23,@object
	.size		$str$23,(__unnamed_1 - $str$23)
$str$23:
        /*0012*/ 	.byte	0x2f, 0x74, 0x6d, 0x70, 0x2f, 0x63, 0x75, 0x74, 0x6c, 0x61, 0x73, 0x73, 0x5f, 0x73, 0x77, 0x65
        /*0022*/ 	.byte	0x65, 0x70, 0x5f, 0x73, 0x72, 0x63, 0x2f, 0x69, 0x6e, 0x63, 0x6c, 0x75, 0x64, 0x65, 0x2f, 0x63
        /*0032*/ 	.byte	0x75, 0x74, 0x6c, 0x61, 0x73, 0x73, 0x2f, 0x67, 0x65, 0x6d, 0x6d, 0x2f, 0x63, 0x6f, 0x6c, 0x6c
        /*0042*/ 	.byte	0x65, 0x63, 0x74, 0x69, 0x76, 0x65, 0x2f, 0x73, 0x6d, 0x39, 0x30, 0x5f, 0x6d, 0x6d, 0x61, 0x5f
        /*0052*/ 	.byte	0x74, 0x6d, 0x61, 0x5f, 0x67, 0x6d, 0x6d, 0x61, 0x5f, 0x73, 0x73, 0x5f, 0x77, 0x61, 0x72, 0x70
        /*0062*/ 	.byte	0x73, 0x70, 0x65, 0x63, 0x69, 0x61, 0x6c, 0x69, 0x7a, 0x65, 0x64, 0x2e, 0x68, 0x70, 0x70, 0x00
	.type		__unnamed_1,@object
	.size		__unnamed_1,(.L_0 - __unnamed_1)
__unnamed_1:
        /*0072*/ 	.byte	0x76, 0x6f, 0x69, 0x64, 0x20, 0x63, 0x75, 0x74, 0x6c, 0x61, 0x73, 0x73, 0x3a, 0x3a, 0x67, 0x65
        /* <DEDUP_REMOVED lines=180> */
        /*0bc2*/ 	.byte	0x74, 0x69, 0x74, 0x79, 0x5d, 0x00
.L_0:


//--------------------- .nv.shared._ZN7cutlass13device_kernelINS_4gemm6kernel13GemmUniversalIN4cute5tupleIJiiiiEEENS1_10collective13CollectiveMmaINS1_34MainloopSm90TmaGmmaWarpSpecializedILi23ENS5_IJNS4_1CILi1EEESB_SB_EEENS1_35KernelTmaWarpSpecializedCooperativeEEENS5_IJNSA_ILi192EEENSA_ILi112EEENSA_ILi16EEEEEENS_10bfloat16_tENS5_IJlSB_lEEESJ_SK_NS4_8TiledMMAINS4_8MMA_AtomIJNS4_4SM904GMMA27MMA_64x16x16_F32BF16BF16_SSILNSO_5MajorE0ELSQ_0ELNSO_7ScaleInE1ELSR_1EEEEEENS4_6LayoutINS5_IJNSA_ILi2EEESB_SB_EEENS5_IJSB_NSA_ILi0EEESX_EEEEENS5_IJNS4_10UnderscoreES10_S10_EEEEENS4_13SM90_TMA_LOADENS4_14ComposedLayoutINS4_7SwizzleILi1ELi4ELi3EEENS4_18smem_ptr_flag_bitsILi16EEENSU_INS5_IJNSA_ILi8EEESH_EEENS5_IJSH_SB_EEEEEEEvNS4_8identityES13_S1D_vS1E_EENS_8epilogue10collective6detail29Sm90TmaWarpSpecializedAdapterINS1H_15DefaultEpilogueISJ_SK_SK_NS1G_6thread17LinearCombinationISJ_Li1EffLNS1L_9ScaleType4KindE0ELNS_15FloatRoundStyleE2ESJ_EENS1_15EpilogueDefaultEEEEEvvEEEEvNT_6ParamsE --------------------------
	.section	.nv.shared._ZN7cutlass13device_kernelINS_4gemm6kernel13GemmUniversalIN4cute5tupleIJiiiiEEENS1_10collective13CollectiveMmaINS1_34MainloopSm90TmaGmmaWarpSpecializedILi23ENS5_IJNS4_1CILi1EEESB_SB_EEENS1_35KernelTmaWarpSpecializedCooperativeEEENS5_IJNSA_ILi192EEENSA_ILi112EEENSA_ILi16EEEEEENS_10bfloat16_tENS5_IJlSB_lEEESJ_SK_NS4_8TiledMMAINS4_8MMA_AtomIJNS4_4SM904GMMA27MMA_64x16x16_F32BF16BF16_SSILNSO_5MajorE0ELSQ_0ELNSO_7ScaleInE1ELSR_1EEEEEENS4_6LayoutINS5_IJNSA_ILi2EEESB_SB_EEENS5_IJSB_NSA_ILi0EEESX_EEEEENS5_IJNS4_10UnderscoreES10_S10_EEEEENS4_13SM90_TMA_LOADENS4_14ComposedLayoutINS4_7SwizzleILi1ELi4ELi3EEENS4_18smem_ptr_flag_bitsILi16EEENSU_INS5_IJNSA_ILi8EEESH_EEENS5_IJSH_SB_EEEEEEEvNS4_8identityES13_S1D_vS1E_EENS_8epilogue10collective6detail29Sm90TmaWarpSpecializedAdapterINS1H_15DefaultEpilogueISJ_SK_SK_NS1G_6thread17LinearCombinationISJ_Li1EffLNS1L_9ScaleType4KindE0ELNS_15FloatRoundStyleE2ESJ_EENS1_15EpilogueDefaultEEEEEvvEEEEvNT_6ParamsE,"aw",@nobits
	.sectionflags	@""
	.align	16
	.zero		1024


//--------------------- .nv.shared.reserved.0     --------------------------
	.section	.nv.shared.reserved.0,"aw",@nobits
	.weak		__nv_reservedSMEM_offset_0_alias
	.size		__nv_reservedSMEM_offset_0_alias, 0, 0
	.other		__nv_reservedSMEM_offset_0_alias,@"STO_CUDA_RESERVED_SHARED STV_DEFAULT"
__nv_reservedSMEM_offset_0_alias:
	.zero		0


//--------------------- .nv.global                --------------------------
	.section	.nv.global,"aw",@nobits
.nv.global:
	.type		_ZN39_INTERNAL_56b06a01_4_k_cu_b1804fc0_51374cute1_E,@object
	.size		_ZN39_INTERNAL_56b06a01_4_k_cu_b1804fc0_51374cute1_E,(_ZN39_INTERNAL_56b06a01_4_k_cu_b1804fc0_51374cuda3std3__45__cpo6cbeginE - _ZN39_INTERNAL_56b06a01_4_k_cu_b1804fc0_51374cute1_E)
_ZN39_INTERNAL_56b06a01_4_k_cu_b1804fc0_51374cute1_E:
	.zero		1
	.type		_ZN39_INTERNAL_56b06a01_4_k_cu_b1804fc0_51374cuda3std3__45__cpo6cbeginE,@object
	.size		_ZN39_INTERNAL_56b06a01_4_k_cu_b1804fc0_51374cuda3std3__45__cpo6cbeginE,(_ZN39_INTERNAL_56b06a01_4_k_cu_b1804fc0_51374cuda3std3__48in_placeE - _ZN39_INTERNAL_56b06a01_4_k_cu_b1804fc0_51374cuda3std3__45__cpo6cbeginE)
_ZN39_INTERNAL_56b06a01_4_k_cu_b1804fc0_51374cuda3std3__45__cpo6cbeginE:
	.zero		1
	.type		_ZN39_INTERNAL_56b06a01_4_k_cu_b1804fc0_51374cuda3std3__48in_placeE,@object
	.size		_ZN39_INTERNAL_56b06a01_4_k_cu_b1804fc0_51374cuda3std3__48in_placeE,(_ZN39_INTERNAL_56b06a01_4_k_cu_b1804fc0_51374cuda3std6ranges3__45__cpo9iter_moveE - _ZN39_INTERNAL_56b06a01_4_k_cu_b1804fc0_51374cuda3std3__48in_placeE)
_ZN39_INTERNAL_56b06a01_4_k_cu_b1804fc0_51374cuda3std3__48in_placeE:
	.zero		1
	.type		_ZN39_INTERNAL_56b06a01_4_k_cu_b1804fc0_51374cuda3std6ranges3__45__cpo9iter_moveE,@object
	.size		_ZN39_INTERNAL_56b06a01_4_k_cu_b1804fc0_51374cuda3std6ranges3__45__cpo9iter_moveE,(_ZN39_INTERNAL_56b06a01_4_k_cu_b1804fc0_51374cuda3std3__45__cpo5beginE - _ZN39_INTERNAL_56b06a01_4_k_cu_b1804fc0_51374cuda3std6ranges3__45__cpo9iter_moveE)
_ZN39_INTERNAL_56b06a01_4_k_cu_b1804fc0_51374cuda3std6ranges3__45__cpo9iter_moveE:
	.zero		1
	.type		_ZN39_INTERNAL_56b06a01_4_k_cu_b1804fc0_51374cuda3std3__45__cpo5beginE,@object
	.size		_ZN39_INTERNAL_56b06a01_4_k_cu_b1804fc0_51374cuda3std3__45__cpo5beginE,(_ZN39_INTERNAL_56b06a01_4_k_cu_b1804fc0_51374cuda3std3__441_GLOBAL__N__56b06a01_4_k_cu_b1804fc0_51376ignoreE - _ZN39_INTERNAL_56b06a01_4_k_cu_b1804fc0_51374cuda3std3__45__cpo5beginE)
_ZN39_INTERNAL_56b06a01_4_k_cu_b1804fc0_51374cuda3std3__45__cpo5beginE:
	.zero		1
	.type		_ZN39_INTERNAL_56b06a01_4_k_cu_b1804fc0_51374cuda3std3__441_GLOBAL__N__56b06a01_4_k_cu_b1804fc0_51376ignoreE,@object
	.size		_ZN39_INTERNAL_56b06a01_4_k_cu_b1804fc0_51374cuda3std3__441_GLOBAL__N__56b06a01_4_k_cu_b1804fc0_51376ignoreE,(_ZN39_INTERNAL_56b06a01_4_k_cu_b1804fc0_51374cute7productE - _ZN39_INTERNAL_56b06a01_4_k_cu_b1804fc0_51374cuda3std3__441_GLOBAL__N__56b06a01_4_k_cu_b1804fc0_51376ignoreE)
_ZN39_INTERNAL_56b06a01_4_k_cu_b1804fc0_51374cuda3std3__441_GLOBAL__N__56b06a01_4_k_cu_b1804fc0_51376ignoreE:
	.zero		1
	.type		_ZN39_INTERNAL_56b06a01_4_k_cu_b1804fc0_51374cute7productE,@object
	.size		_ZN39_INTERNAL_56b06a01_4_k_cu_b1804fc0_51374cute7productE,(_ZN39_INTERNAL_56b06a01_4_k_cu_b1804fc0_51374cuda3std3__45__cpo3endE - _ZN39_INTERNAL_56b06a01_4_k_cu_b1804fc0_51374cute7productE)
_ZN39_INTERNAL_56b06a01_4_k_cu_b1804fc0_51374cute7productE:
	.zero		1
	.type		_ZN39_INTERNAL_56b06a01_4_k_cu_b1804fc0_51374cuda3std3__45__cpo3endE,@object
	.size		_ZN39_INTERNAL_56b06a01_4_k_cu_b1804fc0_51374cuda3std3__45__cpo3endE,(_ZN39_INTERNAL_56b06a01_4_k_cu_b1804fc0_51374cuda3std3__419piecewise_constructE - _ZN39_INTERNAL_56b06a01_4_k_cu_b1804fc0_51374cuda3std3__45__cpo3endE)
_ZN39_INTERNAL_56b06a01_4_k_cu_b1804fc0_51374cuda3std3__45__cpo3endE:
	.zero		1
	.type		_ZN39_INTERNAL_56b06a01_4_k_cu_b1804fc0_51374cuda3std3__419piecewise_constructE,@object
	.size		_ZN39_INTERNAL_56b06a01_4_k_cu_b1804fc0_51374cuda3std3__419piecewise_constructE,(_ZN39_INTERNAL_56b06a01_4_k_cu_b1804fc0_51374cuda3std3__45__cpo4cendE - _ZN39_INTERNAL_56b06a01_4_k_cu_b1804fc0_51374cuda3std3__419piecewise_constructE)
_ZN39_INTERNAL_56b06a01_4_k_cu_b1804fc0_51374cuda3std3__419piecewise_constructE:
	.zero		1
	.type		_ZN39_INTERNAL_56b06a01_4_k_cu_b1804fc0_51374cuda3std3__45__cpo4cendE,@object
	.size		_ZN39_INTERNAL_56b06a01_4_k_cu_b1804fc0_51374cuda3std3__45__cpo4cendE,(_ZN39_INTERNAL_56b06a01_4_k_cu_b1804fc0_51374cuda3std6ranges3__45__cpo4swapE - _ZN39_INTERNAL_56b06a01_4_k_cu_b1804fc0_51374cuda3std3__45__cpo4cendE)
_ZN39_INTERNAL_56b06a01_4_k_cu_b1804fc0_51374cuda3std3__45__cpo4cendE:
	.zero		1
	.type		_ZN39_INTERNAL_56b06a01_4_k_cu_b1804fc0_51374cuda3std6ranges3__45__cpo4swapE,@object
	.size		_ZN39_INTERNAL_56b06a01_4_k_cu_b1804fc0_51374cuda3std6ranges3__45__cpo4swapE,(.L_8 - _ZN39_INTERNAL_56b06a01_4_k_cu_b1804fc0_51374cuda3std6ranges3__45__cpo4swapE)
_ZN39_INTERNAL_56b06a01_4_k_cu_b1804fc0_51374cuda3std6ranges3__45__cpo4swapE:
	.zero		1
.L_8:


//--------------------- .nv.constant0._ZN7cutlass13device_kernelINS_4gemm6kernel13GemmUniversalIN4cute5tupleIJiiiiEEENS1_10collective13CollectiveMmaINS1_34MainloopSm90TmaGmmaWarpSpecializedILi23ENS5_IJNS4_1CILi1EEESB_SB_EEENS1_35KernelTmaWarpSpecializedCooperativeEEENS5_IJNSA_ILi192EEENSA_ILi112EEENSA_ILi16EEEEEENS_10bfloat16_tENS5_IJlSB_lEEESJ_SK_NS4_8TiledMMAINS4_8MMA_AtomIJNS4_4SM904GMMA27MMA_64x16x16_F32BF16BF16_SSILNSO_5MajorE0ELSQ_0ELNSO_7ScaleInE1ELSR_1EEEEEENS4_6LayoutINS5_IJNSA_ILi2EEESB_SB_EEENS5_IJSB_NSA_ILi0EEESX_EEEEENS5_IJNS4_10UnderscoreES10_S10_EEEEENS4_13SM90_TMA_LOADENS4_14ComposedLayoutINS4_7SwizzleILi1ELi4ELi3EEENS4_18smem_ptr_flag_bitsILi16EEENSU_INS5_IJNSA_ILi8EEESH_EEENS5_IJSH_SB_EEEEEEEvNS4_8identityES13_S1D_vS1E_EENS_8epilogue10collective6detail29Sm90TmaWarpSpecializedAdapterINS1H_15DefaultEpilogueISJ_SK_SK_NS1G_6thread17LinearCombinationISJ_Li1EffLNS1L_9ScaleType4KindE0ELNS_15FloatRoundStyleE2ESJ_EENS1_15EpilogueDefaultEEEEEvvEEEEvNT_6ParamsE --------------------------
	.section	.nv.constant0._ZN7cutlass13device_kernelINS_4gemm6kernel13GemmUniversalIN4cute5tupleIJiiiiEEENS1_10collective13CollectiveMmaINS1_34MainloopSm90TmaGmmaWarpSpecializedILi23ENS5_IJNS4_1CILi1EEESB_SB_EEENS1_35KernelTmaWarpSpecializedCooperativeEEENS5_IJNSA_ILi192EEENSA_ILi112EEENSA_ILi16EEEEEENS_10bfloat16_tENS5_IJlSB_lEEESJ_SK_NS4_8TiledMMAINS4_8MMA_AtomIJNS4_4SM904GMMA27MMA_64x16x16_F32BF16BF16_SSILNSO_5MajorE0ELSQ_0ELNSO_7ScaleInE1ELSR_1EEEEEENS4_6LayoutINS5_IJNSA_ILi2EEESB_SB_EEENS5_IJSB_NSA_ILi0EEESX_EEEEENS5_IJNS4_10UnderscoreES10_S10_EEEEENS4_13SM90_TMA_LOADENS4_14ComposedLayoutINS4_7SwizzleILi1ELi4ELi3EEENS4_18smem_ptr_flag_bitsILi16EEENSU_INS5_IJNSA_ILi8EEESH_EEENS5_IJSH_SB_EEEEEEEvNS4_8identityES13_S1D_vS1E_EENS_8epilogue10collective6detail29Sm90TmaWarpSpecializedAdapterINS1H_15DefaultEpilogueISJ_SK_SK_NS1G_6thread17LinearCombinationISJ_Li1EffLNS1L_9ScaleType4KindE0ELNS_15FloatRoundStyleE2ESJ_EENS1_15EpilogueDefaultEEEEEvvEEEEvNT_6ParamsE,"a",@progbits
	.sectionflags	@""
	.align	4
.nv.constant0._ZN7cutlass13device_kernelINS_4gemm6kernel13GemmUniversalIN4cute5tupleIJiiiiEEENS1_10collective13CollectiveMmaINS1_34MainloopSm90TmaGmmaWarpSpecializedILi23ENS5_IJNS4_1CILi1EEESB_SB_EEENS1_35KernelTmaWarpSpecializedCooperativeEEENS5_IJNSA_ILi192EEENSA_ILi112EEENSA_ILi16EEEEEENS_10bfloat16_tENS5_IJlSB_lEEESJ_SK_NS4_8TiledMMAINS4_8MMA_AtomIJNS4_4SM904GMMA27MMA_64x16x16_F32BF16BF16_SSILNSO_5MajorE0ELSQ_0ELNSO_7ScaleInE1ELSR_1EEEEEENS4_6LayoutINS5_IJNSA_ILi2EEESB_SB_EEENS5_IJSB_NSA_ILi0EEESX_EEEEENS5_IJNS4_10UnderscoreES10_S10_EEEEENS4_13SM90_TMA_LOADENS4_14ComposedLayoutINS4_7SwizzleILi1ELi4ELi3EEENS4_18smem_ptr_flag_bitsILi16EEENSU_INS5_IJNSA_ILi8EEESH_EEENS5_IJSH_SB_EEEEEEEvNS4_8identityES13_S1D_vS1E_EENS_8epilogue10collective6detail29Sm90TmaWarpSpecializedAdapterINS1H_15DefaultEpilogueISJ_SK_SK_NS1G_6thread17LinearCombinationISJ_Li1EffLNS1L_9ScaleType4KindE0ELNS_15FloatRoundStyleE2ESJ_EENS1_15EpilogueDefaultEEEEEvvEEEEvNT_6ParamsE:
	.zero		1664


//--------------------- SYMBOLS --------------------------

	.type		.nv.reservedSmem.offset0,@object
	.size		.nv.reservedSmem.offset0,0x4
	.type		__assertfail,@function
